	.target	sm_90a

	.elftype	@"ET_EXEC"


//--------------------- .note.nv.tkinfo           --------------------------
	.section	.note.nv.tkinfo,"",@"SHT_NOTE"
	.sectionflags	@"SHF_NOTE_NV_TKINFO"
	.tkinfo
        /*0018*/ 	.word	0x00000002
        /*0030*/ 	.string	""
        /*0030*/ 	.string	"ptxas"
        /*0030*/ 	.string	"Cuda compilation tools, release 13.0, V13.0.88"
        /*0030*/ 	.string	"Build cuda_13.0.r13.0/compiler.36424714_0"
        /*0030*/ 	.string	"-arch sm_90a -m 64 "



//--------------------- .note.nv.cuinfo           --------------------------
	.section	.note.nv.cuinfo,"",@"SHT_NOTE"
	.sectionflags	@"SHF_NOTE_NV_CUINFO"
        /*0018*/ 	.short	0x0002
        /*001a*/ 	.short	0x005a
        /*001c*/ 	.short	0x0082
	.zero		2


//--------------------- .nv.info                  --------------------------
	.section	.nv.info,"",@"SHT_CUDA_INFO"
	.align	4


	//----- nvinfo : EIATTR_REGCOUNT
	.align		4
        /*0000*/ 	.byte	0x04, 0x2f
        /*0002*/ 	.short	(.L_15 - .L_14)
	.align		4
.L_14:
        /*0004*/ 	.word	index@(_ZN7cutlass13device_kernelINS_4gemm6kernel13GemmUniversalIN4cute5tupleIJiiiiEEENS1_10collective13CollectiveMmaINS1_34MainloopSm90TmaGmmaWarpSpecializedILi4ENS5_IJNS4_1CILi1EEESB_SB_EEENS1_35KernelTmaWarpSpecializedCooperativeEEENS5_IJNSA_ILi128EEENSA_ILi256EEENSA_ILi64EEEEEENS_10bfloat16_tENS5_IJlSB_lEEESJ_SK_NS4_8TiledMMAINS4_8MMA_AtomIJNS4_4SM904GMMA28MMA_64x256x16_F32BF16BF16_SSILNSO_5MajorE0ELSQ_0ELNSO_7ScaleInE1ELSR_1EEEEEENS4_6LayoutINS5_IJNSA_ILi2EEESB_SB_EEENS5_IJSB_NSA_ILi0EEESX_EEEEENS5_IJNS4_10UnderscoreES10_S10_EEEEENS4_13SM90_TMA_LOADENS4_14ComposedLayoutINS4_7SwizzleILi3ELi4ELi3EEENS4_18smem_ptr_flag_bitsILi16EEENSU_INS5_IJNSA_ILi8EEESH_EEENS5_IJSH_SB_EEEEEEEvNS4_8identityES13_S1D_vS1E_EENS_8epilogue10collective6detail29Sm90TmaWarpSpecializedAdapterINS1H_15DefaultEpilogueISJ_SK_SK_NS1G_6thread17LinearCombinationISJ_Li1EffLNS1L_9ScaleType4KindE0ELNS_15FloatRoundStyleE2ESJ_EENS1_15EpilogueDefaultEEEEEvvEEEEvNT_6ParamsE)
        /*0008*/ 	.word	0x000000a8


	//----- nvinfo : EIATTR_FRAME_SIZE
	.align		4
.L_15:
        /*000c*/ 	.byte	0x04, 0x11
        /*000e*/ 	.short	(.L_17 - .L_16)
	.align		4
.L_16:
        /*0010*/ 	.word	index@(_ZN7cutlass13device_kernelINS_4gemm6kernel13GemmUniversalIN4cute5tupleIJiiiiEEENS1_10collective13CollectiveMmaINS1_34MainloopSm90TmaGmmaWarpSpecializedILi4ENS5_IJNS4_1CILi1EEESB_SB_EEENS1_35KernelTmaWarpSpecializedCooperativeEEENS5_IJNSA_ILi128EEENSA_ILi256EEENSA_ILi64EEEEEENS_10bfloat16_tENS5_IJlSB_lEEESJ_SK_NS4_8TiledMMAINS4_8MMA_AtomIJNS4_4SM904GMMA28MMA_64x256x16_F32BF16BF16_SSILNSO_5MajorE0ELSQ_0ELNSO_7ScaleInE1ELSR_1EEEEEENS4_6LayoutINS5_IJNSA_ILi2EEESB_SB_EEENS5_IJSB_NSA_ILi0EEESX_EEEEENS5_IJNS4_10UnderscoreES10_S10_EEEEENS4_13SM90_TMA_LOADENS4_14ComposedLayoutINS4_7SwizzleILi3ELi4ELi3EEENS4_18smem_ptr_flag_bitsILi16EEENSU_INS5_IJNSA_ILi8EEESH_EEENS5_IJSH_SB_EEEEEEEvNS4_8identityES13_S1D_vS1E_EENS_8epilogue10collective6detail29Sm90TmaWarpSpecializedAdapterINS1H_15DefaultEpilogueISJ_SK_SK_NS1G_6thread17LinearCombinationISJ_Li1EffLNS1L_9ScaleType4KindE0ELNS_15FloatRoundStyleE2ESJ_EENS1_15EpilogueDefaultEEEEEvvEEEEvNT_6ParamsE)
        /*0014*/ 	.word	0x00000000


	//----- nvinfo : EIATTR_MIN_STACK_SIZE
	.align		4
.L_17:
        /*0018*/ 	.byte	0x04, 0x12
        /*001a*/ 	.short	(.L_19 - .L_18)
	.align		4
.L_18:
        /*001c*/ 	.word	index@(_ZN7cutlass13device_kernelINS_4gemm6kernel13GemmUniversalIN4cute5tupleIJiiiiEEENS1_10collective13CollectiveMmaINS1_34MainloopSm90TmaGmmaWarpSpecializedILi4ENS5_IJNS4_1CILi1EEESB_SB_EEENS1_35KernelTmaWarpSpecializedCooperativeEEENS5_IJNSA_ILi128EEENSA_ILi256EEENSA_ILi64EEEEEENS_10bfloat16_tENS5_IJlSB_lEEESJ_SK_NS4_8TiledMMAINS4_8MMA_AtomIJNS4_4SM904GMMA28MMA_64x256x16_F32BF16BF16_SSILNSO_5MajorE0ELSQ_0ELNSO_7ScaleInE1ELSR_1EEEEEENS4_6LayoutINS5_IJNSA_ILi2EEESB_SB_EEENS5_IJSB_NSA_ILi0EEESX_EEEEENS5_IJNS4_10UnderscoreES10_S10_EEEEENS4_13SM90_TMA_LOADENS4_14ComposedLayoutINS4_7SwizzleILi3ELi4ELi3EEENS4_18smem_ptr_flag_bitsILi16EEENSU_INS5_IJNSA_ILi8EEESH_EEENS5_IJSH_SB_EEEEEEEvNS4_8identityES13_S1D_vS1E_EENS_8epilogue10collective6detail29Sm90TmaWarpSpecializedAdapterINS1H_15DefaultEpilogueISJ_SK_SK_NS1G_6thread17LinearCombinationISJ_Li1EffLNS1L_9ScaleType4KindE0ELNS_15FloatRoundStyleE2ESJ_EENS1_15EpilogueDefaultEEEEEvvEEEEvNT_6ParamsE)
        /*0020*/ 	.word	0x00000000
.L_19:


//--------------------- .nv.compat                --------------------------
	.section	.nv.compat,"",@"SHT_CUDA_COMPAT_INFO"
	.align	4
        /*0000*/ 	.byte	0x02, 0x09, 0x01, 0x00, 0x02, 0x02, 0x04, 0x00, 0x02, 0x05, 0x05, 0x00, 0x03, 0x07, 0x01, 0x01
        /*0010*/ 	.byte	0x02, 0x03, 0x01, 0x00, 0x02, 0x06, 0x01, 0x00, 0x04, 0x0b, 0x08, 0x00, 0x00, 0x00, 0x00, 0x00
        /*0020*/ 	.byte	0x00, 0x00, 0x00, 0x00


//--------------------- .nv.info._ZN7cutlass13device_kernelINS_4gemm6kernel13GemmUniversalIN4cute5tupleIJiiiiEEENS1_10collective13CollectiveMmaINS1_34MainloopSm90TmaGmmaWarpSpecializedILi4ENS5_IJNS4_1CILi1EEESB_SB_EEENS1_35KernelTmaWarpSpecializedCooperativeEEENS5_IJNSA_ILi128EEENSA_ILi256EEENSA_ILi64EEEEEENS_10bfloat16_tENS5_IJlSB_lEEESJ_SK_NS4_8TiledMMAINS4_8MMA_AtomIJNS4_4SM904GMMA28MMA_64x256x16_F32BF16BF16_SSILNSO_5MajorE0ELSQ_0ELNSO_7ScaleInE1ELSR_1EEEEEENS4_6LayoutINS5_IJNSA_ILi2EEESB_SB_EEENS5_IJSB_NSA_ILi0EEESX_EEEEENS5_IJNS4_10UnderscoreES10_S10_EEEEENS4_13SM90_TMA_LOADENS4_14ComposedLayoutINS4_7SwizzleILi3ELi4ELi3EEENS4_18smem_ptr_flag_bitsILi16EEENSU_INS5_IJNSA_ILi8EEESH_EEENS5_IJSH_SB_EEEEEEEvNS4_8identityES13_S1D_vS1E_EENS_8epilogue10collective6detail29Sm90TmaWarpSpecializedAdapterINS1H_15DefaultEpilogueISJ_SK_SK_NS1G_6thread17LinearCombinationISJ_Li1EffLNS1L_9ScaleType4KindE0ELNS_15FloatRoundStyleE2ESJ_EENS1_15EpilogueDefaultEEEEEvvEEEEvNT_6ParamsE --------------------------
	.section	.nv.info._ZN7cutlass13device_kernelINS_4gemm6kernel13GemmUniversalIN4cute5tupleIJiiiiEEENS1_10collective13CollectiveMmaINS1_34MainloopSm90TmaGmmaWarpSpecializedILi4ENS5_IJNS4_1CILi1EEESB_SB_EEENS1_35KernelTmaWarpSpecializedCooperativeEEENS5_IJNSA_ILi128EEENSA_ILi256EEENSA_ILi64EEEEEENS_10bfloat16_tENS5_IJlSB_lEEESJ_SK_NS4_8TiledMMAINS4_8MMA_AtomIJNS4_4SM904GMMA28MMA_64x256x16_F32BF16BF16_SSILNSO_5MajorE0ELSQ_0ELNSO_7ScaleInE1ELSR_1EEEEEENS4_6LayoutINS5_IJNSA_ILi2EEESB_SB_EEENS5_IJSB_NSA_ILi0EEESX_EEEEENS5_IJNS4_10UnderscoreES10_S10_EEEEENS4_13SM90_TMA_LOADENS4_14ComposedLayoutINS4_7SwizzleILi3ELi4ELi3EEENS4_18smem_ptr_flag_bitsILi16EEENSU_INS5_IJNSA_ILi8EEESH_EEENS5_IJSH_SB_EEEEEEEvNS4_8identityES13_S1D_vS1E_EENS_8epilogue10collective6detail29Sm90TmaWarpSpecializedAdapterINS1H_15DefaultEpilogueISJ_SK_SK_NS1G_6thread17LinearCombinationISJ_Li1EffLNS1L_9ScaleType4KindE0ELNS_15FloatRoundStyleE2ESJ_EENS1_15EpilogueDefaultEEEEEvvEEEEvNT_6ParamsE,"",@"SHT_CUDA_INFO"
	.sectionflags	@""
	.align	4


	//----- nvinfo : EIATTR_CUDA_API_VERSION
	.align		4
        /*0000*/ 	.byte	0x04, 0x37
        /*0002*/ 	.short	(.L_21 - .L_20)
.L_20:
        /*0004*/ 	.word	0x00000082


	//----- nvinfo : EIATTR_KPARAM_INFO
	.align		4
.L_21:
        /*0008*/ 	.byte	0x04, 0x17
        /*000a*/ 	.short	(.L_23 - .L_22)
.L_22:
        /*000c*/ 	.word	0x00000000
        /*0010*/ 	.short	0x0000
        /*0012*/ 	.short	0x0070
        /*0014*/ 	.byte	0x00, 0xf0, 0x01, 0x10


	//----- nvinfo : EIATTR_SPARSE_MMA_MASK
	.align		4
.L_23:
        /*0018*/ 	.byte	0x03, 0x50
        /*001a*/ 	.short	0x0000


	//----- nvinfo : EIATTR_MAXREG_COUNT
	.align		4
        /*001c*/ 	.byte	0x03, 0x1b
        /*001e*/ 	.short	0x00a8


	//----- nvinfo : EIATTR_NUM_BARRIERS
	.align		4
        /*0020*/ 	.byte	0x02, 0x4c
        /*0022*/ 	.byte	0x01
	.zero		1


	//----- nvinfo : EIATTR_EXTERNS
	.align		4
        /*0024*/ 	.byte	0x04, 0x0f
        /*0026*/ 	.short	(.L_25 - .L_24)


	//   ....[0]....
	.align		4
.L_24:
        /*0028*/ 	.word	index@(__assertfail)


	//----- nvinfo : EIATTR_MERCURY_ISA_VERSION
	.align		4
.L_25:
        /*002c*/ 	.byte	0x03, 0x5f
        /*002e*/ 	.short	0x0101


	//----- nvinfo : EIATTR_INT_WARP_WIDE_INSTR_OFFSETS
	.align		4
        /*0030*/ 	.byte	0x04, 0x31
        /*0032*/ 	.short	(.L_27 - .L_26)


	//   ....[0]....
.L_26:
        /*0034*/ 	.word	0x000003b0


	//   ....[1]....
        /*0038*/ 	.word	0x000003e0


	//   ....[2]....
        /*003c*/ 	.word	0x000004c0


	//----- nvinfo : EIATTR_COOP_GROUP_MASK_REGIDS
	.align		4
.L_27:
        /*0040*/ 	.byte	0x04, 0x29
        /*0042*/ 	.short	(.L_29 - .L_28)


	//   ....[0]....
.L_28:
        /*0044*/ 	.word	0xffffffff


	//   ....[1]....
        /*0048*/ 	.word	0xffffffff


	//   ....[2]....
        /*004c*/ 	.word	0xffffffff


	//   ....[3]....
        /*0050*/ 	.word	0xffffffff


	//   ....[4]....
        /*0054*/ 	.word	0xffffffff


	//----- nvinfo : EIATTR_COOP_GROUP_INSTR_OFFSETS
	.align		4
.L_29:
        /*0058*/ 	.byte	0x04, 0x28
        /*005a*/ 	.short	(.L_31 - .L_30)


	//   ....[0]....
.L_30:
        /*005c*/ 	.word	0x00000060


	//   ....[1]....
        /*0060*/ 	.word	0x00000070


	//   ....[2]....
        /*0064*/ 	.word	0x00000130


	//   ....[3]....
        /*0068*/ 	.word	0x000002c0


	//   ....[4]....
        /*006c*/ 	.word	0x00000f70


	//----- nvinfo : EIATTR_REG_RECONFIG
	.align		4
.L_31:
        /*0070*/ 	.byte	0x01, 0x54
	.zero		2


	//----- nvinfo : EIATTR_SYSCALL_OFFSETS
	.align		4
        /*0074*/ 	.byte	0x04, 0x46
        /*0076*/ 	.short	(.L_33 - .L_32)


	//   ....[0]....
.L_32:
        /*0078*/ 	.word	0x00001130


	//----- nvinfo : EIATTR_MBARRIER_INSTR_OFFSETS
	.align		4
.L_33:
        /*007c*/ 	.byte	0x04, 0x39
        /*007e*/ 	.short	(.L_35 - .L_34)


	//   ....[0]....
.L_34:
        /*0080*/ 	.word	0x00000230
        /*0084*/ 	.word	0x000000ff
        /*0088*/ 	.word	0x00000000
        /*008c*/ 	.short	0x0100
        /*008e*/ 	.byte	0x08
	.zero		1


	//   ....[1]....
        /*0090*/ 	.word	0x00000240
        /*0094*/ 	.word	0x000000ff
        /*0098*/ 	.word	0x00000020
        /*009c*/ 	.short	0x0100
        /*009e*/ 	.byte	0x08
	.zero		1


	//   ....[2]....
        /*00a0*/ 	.word	0x00000250
        /*00a4*/ 	.word	0x000000ff
        /*00a8*/ 	.word	0x00000008
        /*00ac*/ 	.short	0x0100
        /*00ae*/ 	.byte	0x08
	.zero		1


	//   ....[3]....
        /*00b0*/ 	.word	0x00000260
        /*00b4*/ 	.word	0x000000ff
        /*00b8*/ 	.word	0x00000028
        /*00bc*/ 	.short	0x0100
        /*00be*/ 	.byte	0x08
	.zero		1


	//   ....[4]....
        /*00c0*/ 	.word	0x00000270
        /*00c4*/ 	.word	0x000000ff
        /*00c8*/ 	.word	0x00000010
        /*00cc*/ 	.short	0x0100
        /*00ce*/ 	.byte	0x08
	.zero		1


	//   ....[5]....
        /*00d0*/ 	.word	0x00000280
        /*00d4*/ 	.word	0x000000ff
        /*00d8*/ 	.word	0x00000030
        /*00dc*/ 	.short	0x0100
        /*00de*/ 	.byte	0x08
	.zero		1


	//   ....[6]....
        /*00e0*/ 	.word	0x00000290
        /*00e4*/ 	.word	0x000000ff
        /*00e8*/ 	.word	0x00000018
        /*00ec*/ 	.short	0x0100
        /*00ee*/ 	.byte	0x08
	.zero		1


	//   ....[7]....
        /*00f0*/ 	.word	0x000002a0
        /*00f4*/ 	.word	0x000000ff
        /*00f8*/ 	.word	0x00000038
        /*00fc*/ 	.short	0x0100
        /*00fe*/ 	.byte	0x08
	.zero		1


	//   ....[8]....
        /*0100*/ 	.word	0x00000530
        /*0104*/ 	.word	0x000000ff
        /*0108*/ 	.word	0x00000050
        /*010c*/ 	.short	0x0100
        /*010e*/ 	.byte	0x06
	.zero		1


	//   ....[9]....
        /*0110*/ 	.word	0x00000590
        /*0114*/ 	.word	0x000000ff
        /*0118*/ 	.word	0x00000058
        /*011c*/ 	.short	0x0100
        /*011e*/ 	.byte	0x06
	.zero		1


	//   ....[10]....
        /*0120*/ 	.word	0x000011b0
        /*0124*/ 	.word	0x00000003
        /*0128*/ 	.word	0x00000000
        /*012c*/ 	.short	0x010a
        /*012e*/ 	.byte	0x3f
	.zero		1


	//   ....[11]....
        /*0130*/ 	.word	0x000011f0
        /*0134*/ 	.word	0x00000003
        /*0138*/ 	.word	0x00000000
        /*013c*/ 	.short	0x010a
        /*013e*/ 	.byte	0x3f
	.zero		1


	//   ....[12]....
        /*0140*/ 	.word	0x000015c0
        /*0144*/ 	.word	0x000000ff
        /*0148*/ 	.word	0x00000000
        /*014c*/ 	.short	0x010a
        /*014e*/ 	.byte	0x08
	.zero		1


	//   ....[13]....
        /*0150*/ 	.word	0x00001600
        /*0154*/ 	.word	0x000000ff
        /*0158*/ 	.word	0x00000000
        /*015c*/ 	.short	0x010a
        /*015e*/ 	.byte	0x08
	.zero		1


	//   ....[14]....
        /*0160*/ 	.word	0x00001890
        /*0164*/ 	.word	0x000000ff
        /*0168*/ 	.word	0x00000000
        /*016c*/ 	.short	0x0101
        /*016e*/ 	.byte	0x08
	.zero		1


	//   ....[15]....
        /*0170*/ 	.word	0x00001a70
        /*0174*/ 	.word	0x000000ff
        /*0178*/ 	.word	0x00000000
        /*017c*/ 	.short	0x0101
        /*017e*/ 	.byte	0x04
	.zero		1


	//   ....[16]....
        /*0180*/ 	.word	0x0000a8f0
        /*0184*/ 	.word	0x0000000c
        /*0188*/ 	.word	0x00000020
        /*018c*/ 	.short	0x010a
        /*018e*/ 	.byte	0x3f
	.zero		1


	//   ....[17]....
        /*0190*/ 	.word	0x0000acb0
        /*0194*/ 	.word	0x00000005
        /*0198*/ 	.word	0x00000058
        /*019c*/ 	.short	0x0101
        /*019e*/ 	.byte	0x3f
	.zero		1


	//   ....[18]....
        /*01a0*/ 	.word	0x0000b3b0
        /*01a4*/ 	.word	0x00000007
        /*01a8*/ 	.word	0x00000000
        /*01ac*/ 	.short	0x010a
        /*01ae*/ 	.byte	0x3f
	.zero		1


	//   ....[19]....
        /*01b0*/ 	.word	0x0000b430
        /*01b4*/ 	.word	0x00000006
        /*01b8*/ 	.word	0x00000000
        /*01bc*/ 	.short	0x010a
        /*01be*/ 	.byte	0x3f
	.zero		1


	//   ....[20]....
        /*01c0*/ 	.word	0x0000b4c0
        /*01c4*/ 	.word	0x00000007
        /*01c8*/ 	.word	0x00000000
        /*01cc*/ 	.short	0x010a
        /*01ce*/ 	.byte	0x3f
	.zero		1


	//   ....[21]....
        /*01d0*/ 	.word	0x0000b550
        /*01d4*/ 	.word	0x00000005
        /*01d8*/ 	.word	0x00000000
        /*01dc*/ 	.short	0x010a
        /*01de*/ 	.byte	0x3f
	.zero		1


	//   ....[22]....
        /*01e0*/ 	.word	0x0000b5b0
        /*01e4*/ 	.word	0x00000003
        /*01e8*/ 	.word	0x00000000
        /*01ec*/ 	.short	0x010a
        /*01ee*/ 	.byte	0x3f
	.zero		1


	//   ....[23]....
        /*01f0*/ 	.word	0x0000b610
        /*01f4*/ 	.word	0x00000004
        /*01f8*/ 	.word	0x00000000
        /*01fc*/ 	.short	0x010a
        /*01fe*/ 	.byte	0x3f
	.zero		1


	//   ....[24]....
        /*0200*/ 	.word	0x0000b6e0
        /*0204*/ 	.word	0x0000000c
        /*0208*/ 	.word	0x00000020
        /*020c*/ 	.short	0x010a
        /*020e*/ 	.byte	0x3f
	.zero		1


	//   ....[25]....
        /*0210*/ 	.word	0x0000b7b0
        /*0214*/ 	.word	0x00000007
        /*0218*/ 	.word	0x00000000
        /*021c*/ 	.short	0x010a
        /*021e*/ 	.byte	0x3f
	.zero		1


	//   ....[26]....
        /*0220*/ 	.word	0x0000b800
        /*0224*/ 	.word	0x00000006
        /*0228*/ 	.word	0x00000000
        /*022c*/ 	.short	0x010a
        /*022e*/ 	.byte	0x3f
	.zero		1


	//   ....[27]....
        /*0230*/ 	.word	0x0000b850
        /*0234*/ 	.word	0x00000007
        /*0238*/ 	.word	0x00000000
        /*023c*/ 	.short	0x010a
        /*023e*/ 	.byte	0x3f
	.zero		1


	//----- nvinfo : EIATTR_NUM_MBARRIERS
	.align		4
.L_35:
        /*0240*/ 	.byte	0x03, 0x38
        /*0242*/ 	.short	0x000a


	//----- nvinfo : EIATTR_EXIT_INSTR_OFFSETS
	.align		4
        /*0244*/ 	.byte	0x04, 0x1c
        /*0246*/ 	.short	(.L_37 - .L_36)


	//   ....[0]....
.L_36:
        /*0248*/ 	.word	0x000005e0


	//   ....[1]....
        /*024c*/ 	.word	0x00000ea0


	//   ....[2]....
        /*0250*/ 	.word	0x00009f60


	//   ....[3]....
        /*0254*/ 	.word	0x0000a590


	//   ....[4]....
        /*0258*/ 	.word	0x0000b5a0


	//----- nvinfo : EIATTR_MAX_THREADS
	.align		4
.L_37:
        /*025c*/ 	.byte	0x04, 0x05
        /*025e*/ 	.short	(.L_39 - .L_38)
.L_38:
        /*0260*/ 	.word	0x00000180
        /*0264*/ 	.word	0x00000001
        /*0268*/ 	.word	0x00000001


	//----- nvinfo : EIATTR_CRS_STACK_SIZE
	.align		4
.L_39:
        /*026c*/ 	.byte	0x04, 0x1e
        /*026e*/ 	.short	(.L_41 - .L_40)
.L_40:
        /*0270*/ 	.word	0x00000000


	//----- nvinfo : EIATTR_CBANK_PARAM_SIZE
	.align		4
.L_41:
        /*0274*/ 	.byte	0x03, 0x19
        /*0276*/ 	.short	0x0470


	//----- nvinfo : EIATTR_PARAM_CBANK
	.align		4
        /*0278*/ 	.byte	0x04, 0x0a
        /*027a*/ 	.short	(.L_43 - .L_42)
	.align		4
.L_42:
        /*027c*/ 	.word	index@(.nv.constant0._ZN7cutlass13device_kernelINS_4gemm6kernel13GemmUniversalIN4cute5tupleIJiiiiEEENS1_10collective13CollectiveMmaINS1_34MainloopSm90TmaGmmaWarpSpecializedILi4ENS5_IJNS4_1CILi1EEESB_SB_EEENS1_35KernelTmaWarpSpecializedCooperativeEEENS5_IJNSA_ILi128EEENSA_ILi256EEENSA_ILi64EEEEEENS_10bfloat16_tENS5_IJlSB_lEEESJ_SK_NS4_8TiledMMAINS4_8MMA_AtomIJNS4_4SM904GMMA28MMA_64x256x16_F32BF16BF16_SSILNSO_5MajorE0ELSQ_0ELNSO_7ScaleInE1ELSR_1EEEEEENS4_6LayoutINS5_IJNSA_ILi2EEESB_SB_EEENS5_IJSB_NSA_ILi0EEESX_EEEEENS5_IJNS4_10UnderscoreES10_S10_EEEEENS4_13SM90_TMA_LOADENS4_14ComposedLayoutINS4_7SwizzleILi3ELi4ELi3EEENS4_18smem_ptr_flag_bitsILi16EEENSU_INS5_IJNSA_ILi8EEESH_EEENS5_IJSH_SB_EEEEEEEvNS4_8identityES13_S1D_vS1E_EENS_8epilogue10collective6detail29Sm90TmaWarpSpecializedAdapterINS1H_15DefaultEpilogueISJ_SK_SK_NS1G_6thread17LinearCombinationISJ_Li1EffLNS1L_9ScaleType4KindE0ELNS_15FloatRoundStyleE2ESJ_EENS1_15EpilogueDefaultEEEEEvvEEEEvNT_6ParamsE)
        /*0280*/ 	.short	0x0210
        /*0282*/ 	.short	0x0470


	//----- nvinfo : EIATTR_SW_WAR
	.align		4
.L_43:
        /*0284*/ 	.byte	0x04, 0x36
        /*0286*/ 	.short	(.L_45 - .L_44)
.L_44:
        /*0288*/ 	.word	0x00000008
.L_45:


//--------------------- .nv.callgraph             --------------------------
	.section	.nv.callgraph,"",@"SHT_CUDA_CALLGRAPH"
	.align	4
	.sectionentsize	8
	.align		4
        /*0000*/ 	.word	0x00000000
	.align		4
        /*0004*/ 	.word	0xffffffff
	.align		4
        /*0008*/ 	.word	index@(_ZN7cutlass13device_kernelINS_4gemm6kernel13GemmUniversalIN4cute5tupleIJiiiiEEENS1_10collective13CollectiveMmaINS1_34MainloopSm90TmaGmmaWarpSpecializedILi4ENS5_IJNS4_1CILi1EEESB_SB_EEENS1_35KernelTmaWarpSpecializedCooperativeEEENS5_IJNSA_ILi128EEENSA_ILi256EEENSA_ILi64EEEEEENS_10bfloat16_tENS5_IJlSB_lEEESJ_SK_NS4_8TiledMMAINS4_8MMA_AtomIJNS4_4SM904GMMA28MMA_64x256x16_F32BF16BF16_SSILNSO_5MajorE0ELSQ_0ELNSO_7ScaleInE1ELSR_1EEEEEENS4_6LayoutINS5_IJNSA_ILi2EEESB_SB_EEENS5_IJSB_NSA_ILi0EEESX_EEEEENS5_IJNS4_10UnderscoreES10_S10_EEEEENS4_13SM90_TMA_LOADENS4_14ComposedLayoutINS4_7SwizzleILi3ELi4ELi3EEENS4_18smem_ptr_flag_bitsILi16EEENSU_INS5_IJNSA_ILi8EEESH_EEENS5_IJSH_SB_EEEEEEEvNS4_8identityES13_S1D_vS1E_EENS_8epilogue10collective6detail29Sm90TmaWarpSpecializedAdapterINS1H_15DefaultEpilogueISJ_SK_SK_NS1G_6thread17LinearCombinationISJ_Li1EffLNS1L_9ScaleType4KindE0ELNS_15FloatRoundStyleE2ESJ_EENS1_15EpilogueDefaultEEEEEvvEEEEvNT_6ParamsE)
	.align		4
        /*000c*/ 	.word	index@(__assertfail)
	.align		4
        /*0010*/ 	.word	0x00000000
	.align		4
        /*0014*/ 	.word	0xfffffffe
	.align		4
        /*0018*/ 	.word	0x00000000
	.align		4
        /*001c*/ 	.word	0xfffffffd
	.align		4
        /*0020*/ 	.word	0x00000000
	.align		4
        /*0024*/ 	.word	0xfffffffc


//--------------------- .nv.constant4             --------------------------
	.section	.nv.constant4,"a",@progbits
	.align	8
	.align		8
.nv.constant4:
        /*0000*/ 	.dword	__assertfail
	.align		8
        /*0008*/ 	.dword	__unnamed_1
	.align		8
        /*0010*/ 	.dword	_ZN39_INTERNAL_e8b2299c_4_k_cu_5b453ea0_25284cuda3std3__45__cpo5beginE
	.align		8
        /*0018*/ 	.dword	_ZN39_INTERNAL_e8b2299c_4_k_cu_5b453ea0_25284cuda3std3__45__cpo3endE
	.align		8
        /*0020*/ 	.dword	_ZN39_INTERNAL_e8b2299c_4_k_cu_5b453ea0_25284cuda3std3__45__cpo6cbeginE
	.align		8
        /*0028*/ 	.dword	_ZN39_INTERNAL_e8b2299c_4_k_cu_5b453ea0_25284cuda3std3__45__cpo4cendE
	.align		8
        /*0030*/ 	.dword	_ZN39_INTERNAL_e8b2299c_4_k_cu_5b453ea0_25284cuda3std3__441_GLOBAL__N__e8b2299c_4_k_cu_5b453ea0_25286ignoreE
	.align		8
        /*0038*/ 	.dword	_ZN39_INTERNAL_e8b2299c_4_k_cu_5b453ea0_25284cuda3std3__419piecewise_constructE
	.align		8
        /*0040*/ 	.dword	_ZN39_INTERNAL_e8b2299c_4_k_cu_5b453ea0_25284cuda3std3__48in_placeE
	.align		8
        /*0048*/ 	.dword	_ZN39_INTERNAL_e8b2299c_4_k_cu_5b453ea0_25284cuda3std6ranges3__45__cpo4swapE
	.align		8
        /*0050*/ 	.dword	_ZN39_INTERNAL_e8b2299c_4_k_cu_5b453ea0_25284cuda3std6ranges3__45__cpo9iter_moveE
	.align		8
        /*0058*/ 	.dword	_ZN39_INTERNAL_e8b2299c_4_k_cu_5b453ea0_25284cute7productE
	.align		8
        /*0060*/ 	.dword	_ZN39_INTERNAL_e8b2299c_4_k_cu_5b453ea0_25284cute1_E
	.align		8
        /*0068*/ 	.dword	$str$22
	.align		8
        /*0070*/ 	.dword	$str$23


//--------------------- .text._ZN7cutlass13device_kernelINS_4gemm6kernel13GemmUniversalIN4cute5tupleIJiiiiEEENS1_10collective13CollectiveMmaINS1_34MainloopSm90TmaGmmaWarpSpecializedILi4ENS5_IJNS4_1CILi1EEESB_SB_EEENS1_35KernelTmaWarpSpecializedCooperativeEEENS5_IJNSA_ILi128EEENSA_ILi256EEENSA_ILi64EEEEEENS_10bfloat16_tENS5_IJlSB_lEEESJ_SK_NS4_8TiledMMAINS4_8MMA_AtomIJNS4_4SM904GMMA28MMA_64x256x16_F32BF16BF16_SSILNSO_5MajorE0ELSQ_0ELNSO_7ScaleInE1ELSR_1EEEEEENS4_6LayoutINS5_IJNSA_ILi2EEESB_SB_EEENS5_IJSB_NSA_ILi0EEESX_EEEEENS5_IJNS4_10UnderscoreES10_S10_EEEEENS4_13SM90_TMA_LOADENS4_14ComposedLayoutINS4_7SwizzleILi3ELi4ELi3EEENS4_18smem_ptr_flag_bitsILi16EEENSU_INS5_IJNSA_ILi8EEESH_EEENS5_IJSH_SB_EEEEEEEvNS4_8identityES13_S1D_vS1E_EENS_8epilogue10collective6detail29Sm90TmaWarpSpecializedAdapterINS1H_15DefaultEpilogueISJ_SK_SK_NS1G_6thread17LinearCombinationISJ_Li1EffLNS1L_9ScaleType4KindE0ELNS_15FloatRoundStyleE2ESJ_EENS1_15EpilogueDefaultEEEEEvvEEEEvNT_6ParamsE --------------------------
	.section	.text._ZN7cutlass13device_kernelINS_4gemm6kernel13GemmUniversalIN4cute5tupleIJiiiiEEENS1_10collective13CollectiveMmaINS1_34MainloopSm90TmaGmmaWarpSpecializedILi4ENS5_IJNS4_1CILi1EEESB_SB_EEENS1_35KernelTmaWarpSpecializedCooperativeEEENS5_IJNSA_ILi128EEENSA_ILi256EEENSA_ILi64EEEEEENS_10bfloat16_tENS5_IJlSB_lEEESJ_SK_NS4_8TiledMMAINS4_8MMA_AtomIJNS4_4SM904GMMA28MMA_64x256x16_F32BF16BF16_SSILNSO_5MajorE0ELSQ_0ELNSO_7ScaleInE1ELSR_1EEEEEENS4_6LayoutINS5_IJNSA_ILi2EEESB_SB_EEENS5_IJSB_NSA_ILi0EEESX_EEEEENS5_IJNS4_10UnderscoreES10_S10_EEEEENS4_13SM90_TMA_LOADENS4_14ComposedLayoutINS4_7SwizzleILi3ELi4ELi3EEENS4_18smem_ptr_flag_bitsILi16EEENSU_INS5_IJNSA_ILi8EEESH_EEENS5_IJSH_SB_EEEEEEEvNS4_8identityES13_S1D_vS1E_EENS_8epilogue10collective6detail29Sm90TmaWarpSpecializedAdapterINS1H_15DefaultEpilogueISJ_SK_SK_NS1G_6thread17LinearCombinationISJ_Li1EffLNS1L_9ScaleType4KindE0ELNS_15FloatRoundStyleE2ESJ_EENS1_15EpilogueDefaultEEEEEvvEEEEvNT_6ParamsE,"ax",@progbits
	.align	128
.text._ZN7cutlass13device_kernelINS_4gemm6kernel13GemmUniversalIN4cute5tupleIJiiiiEEENS1_10collective13CollectiveMmaINS1_34MainloopSm90TmaGmmaWarpSpecializedILi4ENS5_IJNS4_1CILi1EEESB_SB_EEENS1_35KernelTmaWarpSpecializedCooperativeEEENS5_IJNSA_ILi128EEENSA_ILi256EEENSA_ILi64EEEEEENS_10bfloat16_tENS5_IJlSB_lEEESJ_SK_NS4_8TiledMMAINS4_8MMA_AtomIJNS4_4SM904GMMA28MMA_64x256x16_F32BF16BF16_SSILNSO_5MajorE0ELSQ_0ELNSO_7ScaleInE1ELSR_1EEEEEENS4_6LayoutINS5_IJNSA_ILi2EEESB_SB_EEENS5_IJSB_NSA_ILi0EEESX_EEEEENS5_IJNS4_10UnderscoreES10_S10_EEEEENS4_13SM90_TMA_LOADENS4_14ComposedLayoutINS4_7SwizzleILi3ELi4ELi3EEENS4_18smem_ptr_flag_bitsILi16EEENSU_INS5_IJNSA_ILi8EEESH_EEENS5_IJSH_SB_EEEEEEEvNS4_8identityES13_S1D_vS1E_EENS_8epilogue10collective6detail29Sm90TmaWarpSpecializedAdapterINS1H_15DefaultEpilogueISJ_SK_SK_NS1G_6thread17LinearCombinationISJ_Li1EffLNS1L_9ScaleType4KindE0ELNS_15FloatRoundStyleE2ESJ_EENS1_15EpilogueDefaultEEEEEvvEEEEvNT_6ParamsE:
        .type           _ZN7cutlass13device_kernelINS_4gemm6kernel13GemmUniversalIN4cute5tupleIJiiiiEEENS1_10collective13CollectiveMmaINS1_34MainloopSm90TmaGmmaWarpSpecializedILi4ENS5_IJNS4_1CILi1EEESB_SB_EEENS1_35KernelTmaWarpSpecializedCooperativeEEENS5_IJNSA_ILi128EEENSA_ILi256EEENSA_ILi64EEEEEENS_10bfloat16_tENS5_IJlSB_lEEESJ_SK_NS4_8TiledMMAINS4_8MMA_AtomIJNS4_4SM904GMMA28MMA_64x256x16_F32BF16BF16_SSILNSO_5MajorE0ELSQ_0ELNSO_7ScaleInE1ELSR_1EEEEEENS4_6LayoutINS5_IJNSA_ILi2EEESB_SB_EEENS5_IJSB_NSA_ILi0EEESX_EEEEENS5_IJNS4_10UnderscoreES10_S10_EEEEENS4_13SM90_TMA_LOADENS4_14ComposedLayoutINS4_7SwizzleILi3ELi4ELi3EEENS4_18smem_ptr_flag_bitsILi16EEENSU_INS5_IJNSA_ILi8EEESH_EEENS5_IJSH_SB_EEEEEEEvNS4_8identityES13_S1D_vS1E_EENS_8epilogue10collective6detail29Sm90TmaWarpSpecializedAdapterINS1H_15DefaultEpilogueISJ_SK_SK_NS1G_6thread17LinearCombinationISJ_Li1EffLNS1L_9ScaleType4KindE0ELNS_15FloatRoundStyleE2ESJ_EENS1_15EpilogueDefaultEEEEEvvEEEEvNT_6ParamsE,@function
        .size           _ZN7cutlass13device_kernelINS_4gemm6kernel13GemmUniversalIN4cute5tupleIJiiiiEEENS1_10collective13CollectiveMmaINS1_34MainloopSm90TmaGmmaWarpSpecializedILi4ENS5_IJNS4_1CILi1EEESB_SB_EEENS1_35KernelTmaWarpSpecializedCooperativeEEENS5_IJNSA_ILi128EEENSA_ILi256EEENSA_ILi64EEEEEENS_10bfloat16_tENS5_IJlSB_lEEESJ_SK_NS4_8TiledMMAINS4_8MMA_AtomIJNS4_4SM904GMMA28MMA_64x256x16_F32BF16BF16_SSILNSO_5MajorE0ELSQ_0ELNSO_7ScaleInE1ELSR_1EEEEEENS4_6LayoutINS5_IJNSA_ILi2EEESB_SB_EEENS5_IJSB_NSA_ILi0EEESX_EEEEENS5_IJNS4_10UnderscoreES10_S10_EEEEENS4_13SM90_TMA_LOADENS4_14ComposedLayoutINS4_7SwizzleILi3ELi4ELi3EEENS4_18smem_ptr_flag_bitsILi16EEENSU_INS5_IJNSA_ILi8EEESH_EEENS5_IJSH_SB_EEEEEEEvNS4_8identityES13_S1D_vS1E_EENS_8epilogue10collective6detail29Sm90TmaWarpSpecializedAdapterINS1H_15DefaultEpilogueISJ_SK_SK_NS1G_6thread17LinearCombinationISJ_Li1EffLNS1L_9ScaleType4KindE0ELNS_15FloatRoundStyleE2ESJ_EENS1_15EpilogueDefaultEEEEEvvEEEEvNT_6ParamsE,(.L_x_322 - _ZN7cutlass13device_kernelINS_4gemm6kernel13GemmUniversalIN4cute5tupleIJiiiiEEENS1_10collective13CollectiveMmaINS1_34MainloopSm90TmaGmmaWarpSpecializedILi4ENS5_IJNS4_1CILi1EEESB_SB_EEENS1_35KernelTmaWarpSpecializedCooperativeEEENS5_IJNSA_ILi128EEENSA_ILi256EEENSA_ILi64EEEEEENS_10bfloat16_tENS5_IJlSB_lEEESJ_SK_NS4_8TiledMMAINS4_8MMA_AtomIJNS4_4SM904GMMA28MMA_64x256x16_F32BF16BF16_SSILNSO_5MajorE0ELSQ_0ELNSO_7ScaleInE1ELSR_1EEEEEENS4_6LayoutINS5_IJNSA_ILi2EEESB_SB_EEENS5_IJSB_NSA_ILi0EEESX_EEEEENS5_IJNS4_10UnderscoreES10_S10_EEEEENS4_13SM90_TMA_LOADENS4_14ComposedLayoutINS4_7SwizzleILi3ELi4ELi3EEENS4_18smem_ptr_flag_bitsILi16EEENSU_INS5_IJNSA_ILi8EEESH_EEENS5_IJSH_SB_EEEEEEEvNS4_8identityES13_S1D_vS1E_EENS_8epilogue10collective6detail29Sm90TmaWarpSpecializedAdapterINS1H_15DefaultEpilogueISJ_SK_SK_NS1G_6thread17LinearCombinationISJ_Li1EffLNS1L_9ScaleType4KindE0ELNS_15FloatRoundStyleE2ESJ_EENS1_15EpilogueDefaultEEEEEvvEEEEvNT_6ParamsE)
        .other          _ZN7cutlass13device_kernelINS_4gemm6kernel13GemmUniversalIN4cute5tupleIJiiiiEEENS1_10collective13CollectiveMmaINS1_34MainloopSm90TmaGmmaWarpSpecializedILi4ENS5_IJNS4_1CILi1EEESB_SB_EEENS1_35KernelTmaWarpSpecializedCooperativeEEENS5_IJNSA_ILi128EEENSA_ILi256EEENSA_ILi64EEEEEENS_10bfloat16_tENS5_IJlSB_lEEESJ_SK_NS4_8TiledMMAINS4_8MMA_AtomIJNS4_4SM904GMMA28MMA_64x256x16_F32BF16BF16_SSILNSO_5MajorE0ELSQ_0ELNSO_7ScaleInE1ELSR_1EEEEEENS4_6LayoutINS5_IJNSA_ILi2EEESB_SB_EEENS5_IJSB_NSA_ILi0EEESX_EEEEENS5_IJNS4_10UnderscoreES10_S10_EEEEENS4_13SM90_TMA_LOADENS4_14ComposedLayoutINS4_7SwizzleILi3ELi4ELi3EEENS4_18smem_ptr_flag_bitsILi16EEENSU_INS5_IJNSA_ILi8EEESH_EEENS5_IJSH_SB_EEEEEEEvNS4_8identityES13_S1D_vS1E_EENS_8epilogue10collective6detail29Sm90TmaWarpSpecializedAdapterINS1H_15DefaultEpilogueISJ_SK_SK_NS1G_6thread17LinearCombinationISJ_Li1EffLNS1L_9ScaleType4KindE0ELNS_15FloatRoundStyleE2ESJ_EENS1_15EpilogueDefaultEEEEEvvEEEEvNT_6ParamsE,@"STO_CUDA_ENTRY STV_DEFAULT"
_ZN7cutlass13device_kernelINS_4gemm6kernel13GemmUniversalIN4cute5tupleIJiiiiEEENS1_10collective13CollectiveMmaINS1_34MainloopSm90TmaGmmaWarpSpecializedILi4ENS5_IJNS4_1CILi1EEESB_SB_EEENS1_35KernelTmaWarpSpecializedCooperativeEEENS5_IJNSA_ILi128EEENSA_ILi256EEENSA_ILi64EEEEEENS_10bfloat16_tENS5_IJlSB_lEEESJ_SK_NS4_8TiledMMAINS4_8MMA_AtomIJNS4_4SM904GMMA28MMA_64x256x16_F32BF16BF16_SSILNSO_5MajorE0ELSQ_0ELNSO_7ScaleInE1ELSR_1EEEEEENS4_6LayoutINS5_IJNSA_ILi2EEESB_SB_EEENS5_IJSB_NSA_ILi0EEESX_EEEEENS5_IJNS4_10UnderscoreES10_S10_EEEEENS4_13SM90_TMA_LOADENS4_14ComposedLayoutINS4_7SwizzleILi3ELi4ELi3EEENS4_18smem_ptr_flag_bitsILi16EEENSU_INS5_IJNSA_ILi8EEESH_EEENS5_IJSH_SB_EEEEEEEvNS4_8identityES13_S1D_vS1E_EENS_8epilogue10collective6detail29Sm90TmaWarpSpecializedAdapterINS1H_15DefaultEpilogueISJ_SK_SK_NS1G_6thread17LinearCombinationISJ_Li1EffLNS1L_9ScaleType4KindE0ELNS_15FloatRoundStyleE2ESJ_EENS1_15EpilogueDefaultEEEEEvvEEEEvNT_6ParamsE:
[----:B------:R-:W0:Y:S01]  /*0000*/  LDC R1, c[0x0][0x28] ;  /* 0x00000a00ff017b82 */ /* 0x000e220000000800 */
[----:B------:R-:W1:Y:S01]  /*0010*/  S2R R18, SR_TID.X ;  /* 0x0000000000127919 */ /* 0x000e620000002100 */
[----:B------:R-:W-:Y:S01]  /*0020*/  ELECT P0, URZ, PT ;  /* 0x00000000003f782f */ /* 0x000fe20003800000 */
[----:B------:R-:W-:Y:S01]  /*0030*/  BSSY B0, `(.L_x_0) ;  /* 0x000000f000007945 */ /* 0x000fe20003800000 */
[--C-:B-1----:R-:W-:Y:S02]  /*0040*/  SHF.R.U32.HI R0, RZ, 0x5, R18.reuse ;  /* 0x00000005ff007819 */ /* 0x102fe40000011612 */
[----:B------:R-:W-:-:S03]  /*0050*/  SHF.R.U32.HI R22, RZ, 0x7, R18 ;  /* 0x00000007ff167819 */ /* 0x000fc60000011612 */
[----:B------:R-:W1:Y:S04]  /*0060*/  SHFL.IDX PT, R5, R0, RZ, 0x1f ;  /* 0x00001fff00057589 */ /* 0x000e6800000e0000 */
[----:B------:R2:W3:Y:S01]  /*0070*/  SHFL.IDX PT, R8, R22, RZ, 0x1f ;  /* 0x00001fff16087589 */ /* 0x0004e200000e0000 */
[----:B-1----:R-:W-:-:S13]  /*0080*/  ISETP.NE.OR P0, PT, R5, RZ, !P0 ;  /* 0x000000ff0500720c */ /* 0x002fda0004705670 */
[----:B0-23--:R-:W-:Y:S05]  /*0090*/  @P0 BRA `(.L_x_1) ;  /* 0x0000000000200947 */ /* 0x00dfea0003800000 */
[----:B------:R-:W-:Y:S02]  /*00a0*/  ULDC.64 UR4, c[0x0][0x198] ;  /* 0x0000660000047ab9 */ /* 0x000fe40000000a00 */
[----:B------:R-:W-:Y:S02]  /*00b0*/  UIADD3 UR6, UP0, UR4, 0xf0, URZ ;  /* 0x000000f004067890 */ /* 0x000fe4000ff1e03f */
[----:B------:R-:W-:Y:S02]  /*00c0*/  UIADD3 UR4, UP1, UR4, 0x1f0, URZ ;  /* 0x000001f004047890 */ /* 0x000fe4000ff3e03f */
[----:B------:R-:W-:Y:S02]  /*00d0*/  UIADD3.X UR7, URZ, UR5, URZ, UP0, !UPT ;  /* 0x000000053f077290 */ /* 0x000fe400087fe43f */
[----:B------:R-:W-:-:S07]  /*00e0*/  UIADD3.X UR5, URZ, UR5, URZ, UP1, !UPT ;  /* 0x000000053f057290 */ /* 0x000fce0008ffe43f */
[----:B------:R0:W-:Y:S02]  /*00f0*/  UTMACCTL.PF [UR6] ;  /* 0x00000000060079b9 */ /* 0x0001e40008040000 */
[----:B------:R0:W-:Y:S02]  /*0100*/  UTMACCTL.PF [UR4] ;  /* 0x00000000040079b9 */ /* 0x0001e40008040000 */
[----:B0-----:R-:W-:Y:S01]  /*0110*/  NOP ;  /* 0x0000000000007918 */ /* 0x001fe20000000000 */
.L_x_1:
[----:B------:R-:W-:Y:S05]  /*0120*/  BSYNC B0 ;  /* 0x0000000000007941 */ /* 0x000fea0003800000 */
.L_x_0:
[----:B------:R-:W0:Y:S02]  /*0130*/  SHFL.IDX PT, R2, R0, RZ, 0x1f ;  /* 0x00001fff00027589 */ /* 0x000e2400000e0000 */
[----:B0-----:R-:W-:-:S13]  /*0140*/  ISETP.NE.AND P0, PT, R2, RZ, PT ;  /* 0x000000ff0200720c */ /* 0x001fda0003f05270 */
[----:B------:R-:W-:Y:S05]  /*0150*/  @P0 BRA `(.L_x_2) ;  /* 0x0000000000580947 */ /* 0x000fea0003800000 */
[----:B------:R-:W0:Y:S01]  /*0160*/  S2UR UR8, SR_CgaCtaId ;  /* 0x00000000000879c3 */ /* 0x000e220000008800 */
[----:B------:R-:W-:Y:S01]  /*0170*/  UMOV UR4, 0x400 ;  /* 0x0000040000047882 */ /* 0x000fe20000000000 */
[----:B------:R-:W-:Y:S01]  /*0180*/  UMOV UR5, 0x1 ;  /* 0x0000000100057882 */ /* 0x000fe20000000000 */
[----:B------:R-:W-:Y:S01]  /*0190*/  UMOV UR6, 0x100 ;  /* 0x0000010000067882 */ /* 0x000fe20000000000 */
[----:B------:R-:W-:Y:S01]  /*01a0*/  ELECT P0, URZ, PT ;  /* 0x00000000003f782f */ /* 0x000fe20003800000 */
[----:B------:R-:W-:-:S04]  /*01b0*/  UIADD3 UR6, -UR6, 0x100000, URZ ;  /* 0x0010000006067890 */ /* 0x000fc8000fffe13f */
[----:B------:R-:W-:Y:S02]  /*01c0*/  USHF.L.U32 UR7, UR6, 0xb, URZ ;  /* 0x0000000b06077899 */ /* 0x000fe4000800063f */
[----:B------:R-:W-:Y:S02]  /*01d0*/  USHF.L.U32 UR6, UR6, 0x1, URZ ;  /* 0x0000000106067899 */ /* 0x000fe4000800063f */
[----:B0-----:R-:W-:Y:S02]  /*01e0*/  ULEA UR8, UR8, UR4, 0x18 ;  /* 0x0000000408087291 */ /* 0x001fe4000f8ec03f */
[----:B------:R-:W-:-:S04]  /*01f0*/  UIADD3 UR4, -UR5, 0x100000, URZ ;  /* 0x0010000005047890 */ /* 0x000fc8000fffe13f */
[----:B------:R-:W-:Y:S02]  /*0200*/  USHF.L.U32 UR5, UR4, 0xb, URZ ;  /* 0x0000000b04057899 */ /* 0x000fe4000800063f */
[----:B------:R-:W-:Y:S01]  /*0210*/  USHF.L.U32 UR4, UR4, 0x1, URZ ;  /* 0x0000000104047899 */ /* 0x000fe2000800063f */
[----:B------:R-:W0:Y:S11]  /*0220*/  FENCE.VIEW.ASYNC.S ;  /* 0x00000000000073c6 */ /* 0x000e360000000000 */
[----:B0-----:R0:W1:Y:S01]  /*0230*/  SYNCS.EXCH.64 URZ, [UR8], UR4 ;  /* 0x00000004083f75b2 */ /* 0x0010620008000100 */
[----:B------:R0:W2:Y:S01]  /*0240*/  SYNCS.EXCH.64 URZ, [UR8+0x20], UR6 ;  /* 0x00002006083f75b2 */ /* 0x0000a20008000100 */
[----:B------:R0:W3:Y:S01]  /*0250*/  SYNCS.EXCH.64 URZ, [UR8+0x8], UR4 ;  /* 0x00000804083f75b2 */ /* 0x0000e20008000100 */
[----:B------:R0:W4:Y:S01]  /*0260*/  SYNCS.EXCH.64 URZ, [UR8+0x28], UR6 ;  /* 0x00002806083f75b2 */ /* 0x0001220008000100 */
[----:B------:R0:W0:Y:S01]  /*0270*/  SYNCS.EXCH.64 URZ, [UR8+0x10], UR4 ;  /* 0x00001004083f75b2 */ /* 0x0000220008000100 */
[----:B------:R0:W0:Y:S01]  /*0280*/  SYNCS.EXCH.64 URZ, [UR8+0x30], UR6 ;  /* 0x00003006083f75b2 */ /* 0x0000220008000100 */
[----:B------:R0:W0:Y:S01]  /*0290*/  SYNCS.EXCH.64 URZ, [UR8+0x18], UR4 ;  /* 0x00001804083f75b2 */ /* 0x0000220008000100 */
[----:B------:R0:W0:Y:S01]  /*02a0*/  SYNCS.EXCH.64 URZ, [UR8+0x38], UR6 ;  /* 0x00003806083f75b2 */ /* 0x0000220008000100 */
[----:B------:R-:W-:Y:S01]  /*02b0*/  NOP ;  /* 0x0000000000007918 */ /* 0x000fe20000000000 */
.L_x_2:
[----:B------:R-:W5:Y:S01]  /*02c0*/  SHFL.IDX PT, R0, R0, RZ, 0x1f ;  /* 0x00001fff00007589 */ /* 0x000f6200000e0000 */
[----:B------:R-:W-:Y:S01]  /*02d0*/  ELECT P0, URZ, PT ;  /* 0x00000000003f782f */ /* 0x000fe20003800000 */
[----:B------:R-:W1:Y:S01]  /*02e0*/  LDC R2, c[0x0][0x65c] ;  /* 0x00019700ff027b82 */ /* 0x000e620000000800 */
[----:B------:R-:W-:Y:S01]  /*02f0*/  SHF.R.S32.HI R6, RZ, 0x1f, R5 ;  /* 0x0000001fff067819 */ /* 0x000fe20000011405 */
[----:B------:R-:W2:Y:S01]  /*0300*/  S2R R3, SR_CTAID.Y ;  /* 0x0000000000037919 */ /* 0x000ea20000002600 */
[----:B0-----:R-:W-:Y:S01]  /*0310*/  UMOV UR4, 0x20 ;  /* 0x0000002000047882 */ /* 0x001fe20000000000 */
[----:B------:R-:W-:Y:S01]  /*0320*/  ISETP.NE.AND P2, PT, R8, RZ, PT ;  /* 0x000000ff0800720c */ /* 0x000fe20003f45270 */
[----:B------:R-:W-:Y:S01]  /*0330*/  NOP ;  /* 0x0000000000007918 */ /* 0x000fe20000000000 */
[----:B------:R-:W0:Y:S01]  /*0340*/  S2R R4, SR_CTAID.X ;  /* 0x0000000000047919 */ /* 0x000e220000002500 */
[----:B------:R-:W-:Y:S01]  /*0350*/  LEA.HI R6, R6, R5, RZ, 0x2 ;  /* 0x0000000506067211 */ /* 0x000fe200078f10ff */
[----:B------:R-:W-:Y:S01]  /*0360*/  NOP ;  /* 0x0000000000007918 */ /* 0x000fe20000000000 */
[----:B-----5:R-:W-:-:S02]  /*0370*/  ISETP.NE.OR P0, PT, R0, RZ, !P0 ;  /* 0x000000ff0000720c */ /* 0x020fc40004705670 */
[----:B-1----:R-:W-:-:S04]  /*0380*/  ISETP.NE.AND P3, PT, R2, 0x1, PT ;  /* 0x000000010200780c */ /* 0x002fc80003f65270 */
[----:B------:R-:W-:Y:S02]  /*0390*/  P2R R0, PR, RZ, 0x8 ;  /* 0x00000008ff007803 */ /* 0x000fe40000000000 */
[----:B------:R-:W-:-:S05]  /*03a0*/  LOP3.LUT R0, R6, 0xfffffffc, RZ, 0xc0, !PT ;  /* 0xfffffffc06007812 */ /* 0x000fca00078ec0ff */
[----:B------:R-:W-:Y:S01]  /*03b0*/  VOTEU.ALL UP0, P0 ;  /* 0x00000000003f7886 */ /* 0x000fe20000000000 */
[----:B------:R-:W-:Y:S01]  /*03c0*/  IMAD.IADD R0, R5, 0x1, -R0 ;  /* 0x0000000105007824 */ /* 0x000fe200078e0a00 */
[----:B------:R-:W0:Y:S01]  /*03d0*/  @P3 LDC R17, c[0x0][0x10] ;  /* 0x00000400ff113b82 */ /* 0x000e220000000800 */
[----:B------:R-:W-:Y:S01]  /*03e0*/  VOTEU.ALL UP1, P0 ;  /* 0x00000000003f7886 */ /* 0x000fe20000020000 */
[----:B--2---:R-:W-:Y:S01]  /*03f0*/  @P3 IMAD.MOV.U32 R6, RZ, RZ, R3 ;  /* 0x000000ffff063224 */ /* 0x004fe200078e0003 */
[----:B------:R-:W-:Y:S01]  /*0400*/  @!UP0 UMOV UR6, 0x400 ;  /* 0x0000040000068882 */ /* 0x000fe20000000000 */
[----:B------:R-:W-:-:S04]  /*0410*/  @!UP0 UIADD3 UR4, -UR4, 0x100000, URZ ;  /* 0x0010000004048890 */ /* 0x000fc8000fffe13f */
[----:B------:R-:W-:Y:S02]  /*0420*/  @!UP0 USHF.L.U32 UR5, UR4, 0xb, URZ ;  /* 0x0000000b04058899 */ /* 0x000fe4000800063f */
[----:B------:R-:W-:Y:S01]  /*0430*/  @!UP0 USHF.L.U32 UR4, UR4, 0x1, URZ ;  /* 0x0000000104048899 */ /* 0x000fe2000800063f */
[----:B------:R-:W-:Y:S02]  /*0440*/  @P3 IMAD.MOV.U32 R7, RZ, RZ, RZ ;  /* 0x000000ffff073224 */ /* 0x000fe400078e00ff */
[----:B------:R-:W-:Y:S01]  /*0450*/  IMAD.MOV.U32 R5, RZ, RZ, RZ ;  /* 0x000000ffff057224 */ /* 0x000fe200078e00ff */
[----:B------:R-:W1:Y:S01]  /*0460*/  @!UP0 S2UR UR7, SR_CgaCtaId ;  /* 0x00000000000789c3 */ /* 0x000e620000008800 */
[----:B------:R-:W-:-:S07]  /*0470*/  @P3 IMAD.MOV.U32 R11, RZ, RZ, RZ ;  /* 0x000000ffff0b3224 */ /* 0x000fce00078e00ff */
[----:B------:R-:W2:Y:S01]  /*0480*/  @!P3 LDC R9, c[0x0][0xc] ;  /* 0x00000300ff09bb82 */ /* 0x000ea20000000800 */
[----:B0-----:R-:W-:-:S04]  /*0490*/  @P3 IMAD.WIDE.U32 R16, R4, R17, R6 ;  /* 0x0000001104103225 */ /* 0x001fc800078e0006 */
[----:B------:R-:W-:Y:S01]  /*04a0*/  @P3 IMAD.IADD R17, R17, 0x1, R11 ;  /* 0x0000000111113824 */ /* 0x000fe200078e020b */
[----:B-1----:R-:W-:Y:S01]  /*04b0*/  @!UP0 ULEA UR6, UR7, UR6, 0x18 ;  /* 0x0000000607068291 */ /* 0x002fe2000f8ec03f */
[----:B------:R-:W-:Y:S01]  /*04c0*/  VOTEU.ALL UP0, P0 ;  /* 0x00000000003f7886 */ /* 0x000fe20000000000 */
[----:B------:R-:W-:-:S04]  /*04d0*/  ISETP.NE.AND P0, PT, R0, 0x3, PT ;  /* 0x000000030000780c */ /* 0x000fc80003f05270 */
[----:B------:R-:W-:Y:S01]  /*04e0*/  ISETP.EQ.OR P0, PT, R0, RZ, !P0 ;  /* 0x000000ff0000720c */ /* 0x000fe20004702670 */
[----:B--2---:R-:W-:-:S03]  /*04f0*/  @!P3 IMAD.WIDE.U32 R6, R9, R3, R4 ;  /* 0x000000030906b225 */ /* 0x004fc600078e0004 */
[C---:B------:R-:W-:Y:S01]  /*0500*/  ISETP.EQ.AND P0, PT, R8.reuse, RZ, P0 ;  /* 0x000000ff0800720c */ /* 0x040fe20000702270 */
[----:B------:R-:W-:Y:S01]  /*0510*/  VIADD R8, R8, 0xffffffff ;  /* 0xffffffff08087836 */ /* 0x000fe20000000000 */
[----:B------:R-:W0:Y:S02]  /*0520*/  FENCE.VIEW.ASYNC.S ;  /* 0x00000000000073c6 */ /* 0x000e240000000000 */
[----:B0-----:R0:W3:Y:S01]  /*0530*/  @!UP0 SYNCS.EXCH.64 URZ, [UR6+0x50], UR4 ;  /* 0x00005004063f85b2 */ /* 0x0010e20008000100 */
[----:B------:R-:W-:Y:S01]  /*0540*/  @!P3 IMAD.MOV.U32 R16, RZ, RZ, R6 ;  /* 0x000000ffff10b224 */ /* 0x000fe200078e0006 */
[----:B------:R-:W-:Y:S01]  /*0550*/  SEL R19, RZ, 0x1, !P0 ;  /* 0x00000001ff137807 */ /* 0x000fe20004000000 */
[----:B------:R-:W-:Y:S01]  /*0560*/  @!P3 IMAD.MOV.U32 R17, RZ, RZ, R7 ;  /* 0x000000ffff11b224 */ /* 0x000fe200078e0007 */
[----:B------:R-:W-:-:S04]  /*0570*/  ISETP.GE.U32.AND P1, PT, R8, 0x2, PT ;  /* 0x000000020800780c */ /* 0x000fc80003f26070 */
[----:B------:R-:W-:Y:S01]  /*0580*/  SEL R19, R19, 0x2, P1 ;  /* 0x0000000213137807 */ /* 0x000fe20000800000 */
[----:B------:R0:W3:Y:S01]  /*0590*/  @!UP1 SYNCS.EXCH.64 URZ, [UR6+0x58], UR4 ;  /* 0x00005804063f95b2 */ /* 0x0000e20008000100 */
[----:B------:R-:W-:Y:S01]  /*05a0*/  NOP ;  /* 0x0000000000007918 */ /* 0x000fe20000000000 */
[----:B---34-:R-:W-:Y:S06]  /*05b0*/  BAR.SYNC.DEFER_BLOCKING 0x0 ;  /* 0x0000000000007b1d */ /* 0x018fec0000010000 */
[----:B------:R-:W-:Y:S05]  /*05c0*/  @!P2 BRA `(.L_x_3) ;  /* 0x000000980068a947 */ /* 0x000fea0003800000 */
[----:B------:R-:W-:-:S13]  /*05d0*/  ISETP.GT.U32.AND P0, PT, R8, 0x1, PT ;  /* 0x000000010800780c */ /* 0x000fda0003f04070 */
[----:B0-----:R-:W-:Y:S05]  /*05e0*/  @P0 EXIT ;  /* 0x000000000000094d */ /* 0x001fea0003800000 */
[----:B------:R-:W-:Y:S01]  /*05f0*/  ULDC.64 UR4, c[0x0][0x650] ;  /* 0x0001940000047ab9 */ /* 0x000fe20000000a00 */
[----:B------:R-:W-:Y:S01]  /*0600*/  PRMT R0, RZ, 0x7610, R0 ;  /* 0x00007610ff007816 */ /* 0x000fe20000000000 */
[----:B------:R-:W-:Y:S01]  /*0610*/  IMAD.MOV.U32 R153, RZ, RZ, -0x1 ;  /* 0xffffffffff997424 */ /* 0x000fe200078e00ff */
[----:B------:R-:W-:Y:S01]  /*0620*/  ISETP.GE.U32.AND P0, PT, R16, UR4, PT ;  /* 0x0000000410007c0c */ /* 0x000fe2000bf06070 */
[----:B------:R-:W-:Y:S02]  /*0630*/  IMAD.MOV.U32 R152, RZ, RZ, -0x1 ;  /* 0xffffffffff987424 */ /* 0x000fe400078e00ff */
[----:B------:R-:W-:Y:S01]  /*0640*/  IMAD.MOV.U32 R23, RZ, RZ, -0x1 ;  /* 0xffffffffff177424 */ /* 0x000fe200078e00ff */
[----:B------:R-:W-:-:S13]  /*0650*/  ISETP.GE.U32.AND.EX P0, PT, R17, UR5, PT, P0 ;  /* 0x0000000511007c0c */ /* 0x000fda000bf06100 */
[----:B------:R-:W-:Y:S05]  /*0660*/  @P0 BRA `(.L_x_4) ;  /* 0x0000000400540947 */ /* 0x000fea0003800000 */
[----:B------:R-:W0:Y:S01]  /*0670*/  LDC.64 R14, c[0x0][0x628] ;  /* 0x00018a00ff0e7b82 */ /* 0x000e220000000a00 */
[----:B------:R-:W-:Y:S02]  /*0680*/  IMAD.MOV.U32 R6, RZ, RZ, R16 ;  /* 0x000000ffff067224 */ /* 0x000fe400078e0010 */
[----:B------:R-:W-:-:S05]  /*0690*/  IMAD.MOV.U32 R7, RZ, RZ, R17 ;  /* 0x000000ffff077224 */ /* 0x000fca00078e0011 */
[----:B------:R-:W1:Y:S08]  /*06a0*/  LDC R0, c[0x0][0x630] ;  /* 0x00018c00ff007b82 */ /* 0x000e700000000800 */
[----:B------:R-:W2:Y:S01]  /*06b0*/  LDC.64 R20, c[0x0][0x620] ;  /* 0x00018800ff147b82 */ /* 0x000ea20000000a00 */
[----:B0-----:R-:W-:-:S04]  /*06c0*/  ISETP.NE.U32.AND P0, PT, R14, RZ, PT ;  /* 0x000000ff0e00720c */ /* 0x001fc80003f05070 */
[----:B------:R-:W-:-:S13]  /*06d0*/  ISETP.NE.AND.EX P0, PT, R15, RZ, PT, P0 ;  /* 0x000000ff0f00720c */ /* 0x000fda0003f05300 */
[----:B-12---:R-:W-:Y:S05]  /*06e0*/  @!P0 BRA `(.L_x_5) ;  /* 0x0000000000288947 */ /* 0x006fea0003800000 */
[----:B------:R-:W0:Y:S02]  /*06f0*/  LDC R11, c[0x0][0x634] ;  /* 0x00018d00ff0b7b82 */ /* 0x000e240000000800 */
[----:B0-----:R-:W-:-:S05]  /*0700*/  IADD3 R11, P0, R16, R11, RZ ;  /* 0x0000000b100b7210 */ /* 0x001fca0007f1e0ff */
[----:B------:R-:W-:-:S04]  /*0710*/  IMAD.X R13, RZ, RZ, R17, P0 ;  /* 0x000000ffff0d7224 */ /* 0x000fc800000e0611 */
[----:B------:R-:W-:-:S04]  /*0720*/  IMAD.WIDE.U32 R6, R13, R14, RZ ;  /* 0x0000000e0d067225 */ /* 0x000fc800078e00ff */
[----:B------:R-:W-:-:S04]  /*0730*/  IMAD.WIDE.U32 R8, P0, R11, R15, R6 ;  /* 0x0000000f0b087225 */ /* 0x000fc80007800006 */
[----:B------:R-:W-:-:S04]  /*0740*/  IMAD.WIDE.U32 R6, R11, R14, RZ ;  /* 0x0000000e0b067225 */ /* 0x000fc800078e00ff */
[----:B------:R-:W-:Y:S01]  /*0750*/  IMAD.X R11, RZ, RZ, RZ, P0 ;  /* 0x000000ffff0b7224 */ /* 0x000fe200000e06ff */
[----:B------:R-:W-:Y:S01]  /*0760*/  IADD3 RZ, P0, R7, R8, RZ ;  /* 0x0000000807ff7210 */ /* 0x000fe20007f1e0ff */
[----:B------:R-:W-:-:S04]  /*0770*/  IMAD.MOV.U32 R10, RZ, RZ, R9 ;  /* 0x000000ffff0a7224 */ /* 0x000fc800078e0009 */
[----:B------:R-:W-:-:S08]  /*0780*/  IMAD.WIDE.U32.X R6, R13, R15, R10, P0 ;  /* 0x0000000f0d067225 */ /* 0x000fd000000e040a */
.L_x_5:
[-CC-:B------:R-:W-:Y:S01]  /*0790*/  SHF.R.U64 R23, R6, R0.reuse, R7.reuse ;  /* 0x0000000006177219 */ /* 0x180fe20000001207 */
[----:B------:R-:W0:Y:S01]  /*07a0*/  LDC R10, c[0x0][0x618] ;  /* 0x00018600ff0a7b82 */ /* 0x000e220000000800 */
[----:B------:R-:W-:Y:S01]  /*07b0*/  SHF.R.U32.HI R5, RZ, R0, R7 ;  /* 0x00000000ff057219 */ /* 0x000fe20000011607 */
[----:B------:R-:W-:Y:S01]  /*07c0*/  ULDC UR4, c[0x0][0x150] ;  /* 0x0000540000047ab9 */ /* 0x000fe20000000800 */
[----:B------:R-:W-:Y:S02]  /*07d0*/  IADD3 R9, P0, RZ, -R23, RZ ;  /* 0x80000017ff097210 */ /* 0x000fe40007f1e0ff */
[----:B------:R-:W-:-:S03]  /*07e0*/  I2FP.F32.U32 R0, R4 ;  /* 0x0000000400007245 */ /* 0x000fc60000201000 */
[----:B------:R-:W1:Y:S01]  /*07f0*/  LDC.64 R28, c[0x0][0x640] ;  /* 0x00019000ff1c7b82 */ /* 0x000e620000000a00 */
[----:B------:R-:W-:Y:S02]  /*0800*/  IMAD.X R11, RZ, RZ, ~R5, P0 ;  /* 0x000000ffff0b7224 */ /* 0x000fe400000e0e05 */
[----:B------:R-:W-:Y:S01]  /*0810*/  FMUL R0, R0, UR4 ;  /* 0x0000000400007c20 */ /* 0x000fe20008400000 */
[----:B------:R-:W-:Y:S01]  /*0820*/  IMAD.WIDE.U32 R6, R9, R20, R16 ;  /* 0x0000001409067225 */ /* 0x000fe200078e0010 */
[----:B------:R-:W-:-:S03]  /*0830*/  ULDC UR4, c[0x0][0x154] ;  /* 0x0000550000047ab9 */ /* 0x000fc60000000800 */
[----:B------:R-:W-:Y:S01]  /*0840*/  IMAD R8, R11, R20, RZ ;  /* 0x000000140b087224 */ /* 0x000fe200078e02ff */
[----:B------:R-:W2:Y:S01]  /*0850*/  LDC R5, c[0x0][0x144] ;  /* 0x00005100ff057b82 */ /* 0x000ea20000000800 */
[----:B------:R-:W3:Y:S02]  /*0860*/  F2I.U32.TRUNC.NTZ R0, R0 ;  /* 0x0000000000007305 */ /* 0x000ee4000020f000 */
[----:B------:R-:W-:-:S04]  /*0870*/  IMAD R9, R9, R21, R8 ;  /* 0x0000001509097224 */ /* 0x000fc800078e0208 */
[----:B------:R-:W-:Y:S01]  /*0880*/  IMAD.IADD R7, R7, 0x1, R9 ;  /* 0x0000000107077824 */ /* 0x000fe200078e0209 */
[----:B------:R-:W4:Y:S01]  /*0890*/  LDC R12, c[0x0][0x608] ;  /* 0x00018200ff0c7b82 */ /* 0x000f220000000800 */
[----:B------:R-:W-:-:S03]  /*08a0*/  IMAD.MOV.U32 R9, RZ, RZ, -0x1 ;  /* 0xffffffffff097424 */ /* 0x000fc600078e00ff */
[-CC-:B0-----:R-:W-:Y:S02]  /*08b0*/  SHF.R.U64 R20, R6, R10.reuse, R7.reuse ;  /* 0x0000000a06147219 */ /* 0x181fe40000001207 */
[----:B------:R-:W-:Y:S02]  /*08c0*/  I2FP.F32.U32 R6, R3 ;  /* 0x0000000300067245 */ /* 0x000fe40000201000 */
[----:B------:R-:W0:Y:S01]  /*08d0*/  LDC R26, c[0x0][0x658] ;  /* 0x00019600ff1a7b82 */ /* 0x000e220000000800 */
[----:B-1----:R-:W-:Y:S01]  /*08e0*/  ISETP.NE.U32.AND P0, PT, R28, RZ, PT ;  /* 0x000000ff1c00720c */ /* 0x002fe20003f05070 */
[----:B---3--:R-:W-:Y:S01]  /*08f0*/  IMAD.MOV R8, RZ, RZ, -R0 ;  /* 0x000000ffff087224 */ /* 0x008fe200078e0a00 */
[----:B------:R-:W-:Y:S01]  /*0900*/  SHF.R.U32.HI R7, RZ, R10, R7 ;  /* 0x0000000aff077219 */ /* 0x000fe20000011607 */
[----:B------:R-:W-:Y:S01]  /*0910*/  FMUL R6, R6, UR4 ;  /* 0x0000000406067c20 */ /* 0x000fe20008400000 */
[----:B------:R-:W-:-:S03]  /*0920*/  ISETP.NE.AND.EX P0, PT, R29, RZ, PT, P0 ;  /* 0x000000ff1d00720c */ /* 0x000fc60003f05300 */
[----:B------:R-:W1:Y:S01]  /*0930*/  LDC R14, c[0x0][0x148] ;  /* 0x00005200ff0e7b82 */ /* 0x000e620000000800 */
[----:B--2---:R-:W-:-:S07]  /*0940*/  IMAD R0, R5, R8, R4 ;  /* 0x0000000805007224 */ /* 0x004fce00078e0204 */
[----:B------:R-:W2:Y:S01]  /*0950*/  LDC R24, c[0x0][0x600] ;  /* 0x00018000ff187b82 */ /* 0x000ea20000000800 */
[-CC-:B----4-:R-:W-:Y:S02]  /*0960*/  SHF.R.U64 R30, R20, R12.reuse, R7.reuse ;  /* 0x0000000c141e7219 */ /* 0x190fe40000001207 */
[----:B------:R-:W-:Y:S01]  /*0970*/  SHF.R.U32.HI R5, RZ, R12, R7 ;  /* 0x0000000cff057219 */ /* 0x000fe20000011607 */
[----:B------:R-:W-:Y:S01]  /*0980*/  IMAD.MOV.U32 R7, RZ, RZ, 0x1 ;  /* 0x00000001ff077424 */ /* 0x000fe200078e00ff */
[----:B------:R3:W4:Y:S03]  /*0990*/  F2I.U32.TRUNC.NTZ R12, R6 ;  /* 0x00000006000c7305 */ /* 0x000726000020f000 */
[----:B------:R-:W1:Y:S01]  /*09a0*/  LDC R15, c[0x0][0x648] ;  /* 0x00019200ff0f7b82 */ /* 0x000e620000000800 */
[-C--:B0-----:R-:W-:Y:S02]  /*09b0*/  SHF.L.U32 R4, R9, R26.reuse, RZ ;  /* 0x0000001a09047219 */ /* 0x081fe400000006ff */
[----:B------:R-:W-:-:S02]  /*09c0*/  SHF.R.U64 R32, R30, R26, R5 ;  /* 0x0000001a1e207219 */ /* 0x000fc40000001205 */
[----:B------:R-:W-:Y:S02]  /*09d0*/  LOP3.LUT R11, RZ, R4, RZ, 0x33, !PT ;  /* 0x00000004ff0b7212 */ /* 0x000fe400078e33ff */
[-C--:B------:R-:W-:Y:S01]  /*09e0*/  SHF.R.U32.HI R5, RZ, R26.reuse, R5 ;  /* 0x0000001aff057219 */ /* 0x080fe20000011605 */
[----:B------:R-:W0:Y:S01]  /*09f0*/  LDC R21, c[0x0][0x638] ;  /* 0x00018e00ff157b82 */ /* 0x000e220000000800 */
[----:B------:R-:W-:Y:S01]  /*0a00*/  SHF.L.U32 R10, R7, R26, RZ ;  /* 0x0000001a070a7219 */ /* 0x000fe200000006ff */
[----:B------:R-:W-:-:S06]  /*0a10*/  IMAD.MOV.U32 R4, RZ, RZ, R32 ;  /* 0x000000ffff047224 */ /* 0x000fcc00078e0020 */
[----:B------:R-:W0:Y:S01]  /*0a20*/  LDC R153, c[0x0][0x610] ;  /* 0x00018400ff997b82 */ /* 0x000e220000000800 */
[----:B---34-:R-:W-:Y:S05]  /*0a30*/  @!P0 BRA `(.L_x_6) ;  /* 0x0000000000288947 */ /* 0x018fea0003800000 */
[----:B------:R-:W3:Y:S02]  /*0a40*/  LDC R9, c[0x0][0x64c] ;  /* 0x00019300ff097b82 */ /* 0x000ee40000000800 */
[----:B---3--:R-:W-:-:S05]  /*0a50*/  IADD3 R9, P0, R32, R9, RZ ;  /* 0x0000000920097210 */ /* 0x008fca0007f1e0ff */
        /* <DEDUP_REMOVED lines=8> */
.L_x_6:
[----:B-1----:R-:W-:Y:S01]  /*0ae0*/  SHF.R.U64 R4, R4, R15, R5 ;  /* 0x0000000f04047219 */ /* 0x002fe20000001205 */
[----:B--2---:R-:W-:Y:S01]  /*0af0*/  VIADD R5, R24, 0xffffffff ;  /* 0xffffffff18057836 */ /* 0x004fe20000000000 */
[----:B------:R-:W-:Y:S01]  /*0b00*/  LOP3.LUT R11, R30, R11, RZ, 0xc0, !PT ;  /* 0x0000000b1e0b7212 */ /* 0x000fe200078ec0ff */
[----:B------:R-:W-:Y:S02]  /*0b10*/  IMAD.MOV R12, RZ, RZ, -R12 ;  /* 0x000000ffff0c7224 */ /* 0x000fe400078e0a0c */
[----:B------:R-:W-:Y:S02]  /*0b20*/  IMAD.MOV R6, RZ, RZ, -R4 ;  /* 0x000000ffff067224 */ /* 0x000fe400078e0a04 */
[----:B------:R-:W-:Y:S01]  /*0b30*/  IMAD R11, R10, R4, R11 ;  /* 0x000000040a0b7224 */ /* 0x000fe200078e020b */
[----:B------:R-:W-:Y:S01]  /*0b40*/  LOP3.LUT R4, R20, R5, RZ, 0xc0, !PT ;  /* 0x0000000514047212 */ /* 0x000fe200078ec0ff */
[----:B------:R-:W-:Y:S02]  /*0b50*/  @P3 IMAD R0, R14, R12, R3 ;  /* 0x0000000c0e003224 */ /* 0x000fe400078e0203 */
[----:B0-----:R-:W-:-:S02]  /*0b60*/  IMAD R3, R6, R21, R32 ;  /* 0x0000001506037224 */ /* 0x001fc400078e0220 */
[----:B------:R-:W-:Y:S02]  /*0b70*/  IMAD R153, R11, R153, R0 ;  /* 0x000000990b997224 */ /* 0x000fe400078e0200 */
[----:B------:R-:W-:Y:S02]  /*0b80*/  IMAD R4, R3, R24, R4 ;  /* 0x0000001803047224 */ /* 0x000fe400078e0204 */
[----:B------:R-:W-:-:S03]  /*0b90*/  IMAD.MOV.U32 R0, RZ, RZ, 0x1 ;  /* 0x00000001ff007424 */ /* 0x000fc600078e00ff */
[----:B------:R-:W-:Y:S02]  /*0ba0*/  SEL R152, R4, R153, !P3 ;  /* 0x0000009904987207 */ /* 0x000fe40005800000 */
[----:B------:R-:W-:-:S07]  /*0bb0*/  SEL R153, R153, R4, !P3 ;  /* 0x0000000499997207 */ /* 0x000fce0005800000 */
.L_x_4:
[----:B------:R-:W-:-:S08]  /*0bc0*/  NOP ;  /* 0x0000000000007918 */ /* 0x000fd00000000000 */
[----:B------:R-:W0:Y:S02]  /*0bd0*/  USETMAXREG.TRY_ALLOC.CTAPOOL UP0, 0xe8 ;  /* 0x000000e8000079c8 */ /* 0x000e240008000600 */
[----:B0-----:R-:W-:-:S13]  /*0be0*/  PLOP3.LUT P0, PT, PT, PT, UP0, 0x80, 0x0 ;  /* 0x000000000000781c */ /* 0x001fda0003f0f008 */
[----:B------:R-:W-:Y:S05]  /*0bf0*/  @!P0 BRA `(.L_x_4) ;  /* 0xfffffffc00f08947 */ /* 0x000fea000383ffff */
[----:B------:R-:W-:Y:S01]  /*0c00*/  ULDC.64 UR4, c[0x0][0x598] ;  /* 0x0001660000047ab9 */ /* 0x000fe20000000a00 */
[----:B------:R-:W-:Y:S01]  /*0c10*/  ULDC.64 UR36, c[0x0][0x208] ;  /* 0x0000820000247ab9 */ /* 0x000fe20000000a00 */
[----:B------:R-:W-:-:S04]  /*0c20*/  ISETP.NE.U32.AND P0, PT, RZ, UR4, PT ;  /* 0x00000004ff007c0c */ /* 0x000fc8000bf05070 */
[----:B------:R-:W-:-:S13]  /*0c30*/  ISETP.NE.AND.EX P0, PT, RZ, UR5, PT, P0 ;  /* 0x00000005ff007c0c */ /* 0x000fda000bf05300 */
[----:B------:R-:W-:Y:S05]  /*0c40*/  @!P0 BRA `(.L_x_7) ;  /* 0x00000000001c8947 */ /* 0x000fea0003800000 */
[----:B------:R-:W0:Y:S02]  /*0c50*/  LDC.64 R4, c[0x0][0x598] ;  /* 0x00016600ff047b82 */ /* 0x000e240000000a00 */
[----:B0-----:R-:W2:Y:S02]  /*0c60*/  LDG.E.64 R4, desc[UR36][R4.64] ;  /* 0x0000002404047981 */ /* 0x001ea4000c1e1b00 */
[----:B--2---:R-:W-:-:S04]  /*0c70*/  ISETP.NE.U32.AND P0, PT, R4, RZ, PT ;  /* 0x000000ff0400720c */ /* 0x004fc80003f05070 */
[----:B------:R-:W-:-:S13]  /*0c80*/  ISETP.NE.AND.EX P0, PT, R5, RZ, PT, P0 ;  /* 0x000000ff0500720c */ /* 0x000fda0003f05300 */
[----:B------:R-:W-:Y:S05]  /*0c90*/  @!P0 BRA `(.L_x_7) ;  /* 0x0000000000088947 */ /* 0x000fea0003800000 */
[----:B------:R0:W5:Y:S01]  /*0ca0*/  LD.E R154, desc[UR36][R4.64] ;  /* 0x00000024049a7980 */ /* 0x000162000c101900 */
[----:B------:R-:W-:Y:S05]  /*0cb0*/  BRA `(.L_x_8) ;  /* 0x0000000000247947 */ /* 0x000fea0003800000 */
.L_x_7:
[----:B------:R-:W-:Y:S02]  /*0cc0*/  ULDC.64 UR4, c[0x0][0x588] ;  /* 0x0001620000047ab9 */ /* 0x000fe40000000a00 */
[----:B------:R-:W-:-:S04]  /*0cd0*/  ISETP.NE.U32.AND P0, PT, RZ, UR4, PT ;  /* 0x00000004ff007c0c */ /* 0x000fc8000bf05070 */
[----:B------:R-:W-:-:S13]  /*0ce0*/  ISETP.NE.AND.EX P0, PT, RZ, UR5, PT, P0 ;  /* 0x00000005ff007c0c */ /* 0x000fda000bf05300 */
[----:B------:R-:W-:Y:S05]  /*0cf0*/  @!P0 BRA `(.L_x_9) ;  /* 0x00000000000c8947 */ /* 0x000fea0003800000 */
[----:B------:R-:W0:Y:S02]  /*0d00*/  LDC.64 R154, c[0x0][0x588] ;  /* 0x00016200ff9a7b82 */ /* 0x000e240000000a00 */
[----:B0-----:R1:W5:Y:S01]  /*0d10*/  LDG.E R154, desc[UR36][R154.64] ;  /* 0x000000249a9a7981 */ /* 0x001362000c1e1900 */
[----:B------:R-:W-:Y:S05]  /*0d20*/  BRA `(.L_x_8) ;  /* 0x0000000000087947 */ /* 0x000fea0003800000 */
.L_x_9:
[----:B------:R-:W-:Y:S02]  /*0d30*/  ULDC UR4, c[0x0][0x580] ;  /* 0x0001600000047ab9 */ /* 0x000fe40000000800 */
[----:B------:R-:W-:-:S07]  /*0d40*/  IMAD.U32 R154, RZ, RZ, UR4 ;  /* 0x00000004ff9a7e24 */ /* 0x000fce000f8e00ff */
.L_x_8:
[----:B------:R-:W-:Y:S02]  /*0d50*/  ULDC.64 UR4, c[0x0][0x5a0] ;  /* 0x0001680000047ab9 */ /* 0x000fe40000000a00 */
[----:B------:R-:W-:-:S04]  /*0d60*/  ISETP.NE.U32.AND P0, PT, RZ, UR4, PT ;  /* 0x00000004ff007c0c */ /* 0x000fc8000bf05070 */
[----:B------:R-:W-:-:S13]  /*0d70*/  ISETP.NE.AND.EX P0, PT, RZ, UR5, PT, P0 ;  /* 0x00000005ff007c0c */ /* 0x000fda000bf05300 */
[----:B------:R-:W-:Y:S05]  /*0d80*/  @!P0 BRA `(.L_x_10) ;  /* 0x00000000001c8947 */ /* 0x000fea0003800000 */
[----:B0-----:R-:W0:Y:S02]  /*0d90*/  LDC.64 R4, c[0x0][0x5a0] ;  /* 0x00016800ff047b82 */ /* 0x001e240000000a00 */
[----:B0-----:R-:W2:Y:S02]  /*0da0*/  LDG.E.64 R4, desc[UR36][R4.64] ;  /* 0x0000002404047981 */ /* 0x001ea4000c1e1b00 */
[----:B--2---:R-:W-:-:S04]  /*0db0*/  ISETP.NE.U32.AND P0, PT, R4, RZ, PT ;  /* 0x000000ff0400720c */ /* 0x004fc80003f05070 */
[----:B------:R-:W-:-:S13]  /*0dc0*/  ISETP.NE.AND.EX P0, PT, R5, RZ, PT, P0 ;  /* 0x000000ff0500720c */ /* 0x000fda0003f05300 */
[----:B------:R-:W-:Y:S05]  /*0dd0*/  @!P0 BRA `(.L_x_10) ;  /* 0x0000000000088947 */ /* 0x000fea0003800000 */
[----:B-1----:R0:W5:Y:S01]  /*0de0*/  LD.E R155, desc[UR36][R4.64] ;  /* 0x00000024049b7980 */ /* 0x002162000c101900 */
[----:B------:R-:W-:Y:S05]  /*0df0*/  BRA `(.L_x_11) ;  /* 0x0000000000247947 */ /* 0x000fea0003800000 */
.L_x_10:
[----:B------:R-:W-:Y:S02]  /*0e00*/  ULDC.64 UR4, c[0x0][0x590] ;  /* 0x0001640000047ab9 */ /* 0x000fe40000000a00 */
[----:B------:R-:W-:-:S04]  /*0e10*/  ISETP.NE.U32.AND P0, PT, RZ, UR4, PT ;  /* 0x00000004ff007c0c */ /* 0x000fc8000bf05070 */
[----:B------:R-:W-:-:S13]  /*0e20*/  ISETP.NE.AND.EX P0, PT, RZ, UR5, PT, P0 ;  /* 0x00000005ff007c0c */ /* 0x000fda000bf05300 */
[----:B------:R-:W-:Y:S05]  /*0e30*/  @!P0 BRA `(.L_x_12) ;  /* 0x00000000000c8947 */ /* 0x000fea0003800000 */
[----:B0-----:R-:W1:Y:S02]  /*0e40*/  LDC.64 R4, c[0x0][0x590] ;  /* 0x00016400ff047b82 */ /* 0x001e640000000a00 */
[----:B-1----:R1:W5:Y:S01]  /*0e50*/  LDG.E R155, desc[UR36][R4.64] ;  /* 0x00000024049b7981 */ /* 0x002362000c1e1900 */
[----:B------:R-:W-:Y:S05]  /*0e60*/  BRA `(.L_x_11) ;  /* 0x0000000000087947 */ /* 0x000fea0003800000 */
.L_x_12:
[----:B------:R-:W-:Y:S02]  /*0e70*/  ULDC UR4, c[0x0][0x584] ;  /* 0x0001610000047ab9 */ /* 0x000fe40000000800 */
[----:B-1----:R-:W-:-:S07]  /*0e80*/  IMAD.U32 R155, RZ, RZ, UR4 ;  /* 0x00000004ff9b7e24 */ /* 0x002fce000f8e00ff */
.L_x_11:
[----:B------:R-:W-:-:S13]  /*0e90*/  LOP3.LUT P0, RZ, R0, 0xff, RZ, 0xc0, !PT ;  /* 0x000000ff00ff7812 */ /* 0x000fda000780c0ff */
[----:B------:R-:W-:Y:S05]  /*0ea0*/  @!P0 EXIT ;  /* 0x000000000000894d */ /* 0x000fea0003800000 */
[----:B------:R-:W-:Y:S01]  /*0eb0*/  ULDC UR4, c[0x0][0x28c] ;  /* 0x0000a30000047ab9 */ /* 0x000fe20000000800 */
[----:B------:R-:W-:Y:S01]  /*0ec0*/  LOP3.LUT R158, R19, 0x1, RZ, 0xfc, !PT ;  /* 0x00000001139e7812 */ /* 0x000fe200078efcff */
[----:B------:R-:W-:Y:S01]  /*0ed0*/  UIADD3 UR4, UR4, 0x3f, URZ ;  /* 0x0000003f04047890 */ /* 0x000fe2000fffe03f */
[----:B------:R-:W-:Y:S01]  /*0ee0*/  UMOV UR38, URZ ;  /* 0x0000003f00267c82 */ /* 0x000fe20008000000 */
[----:B------:R-:W-:Y:S02]  /*0ef0*/  UMOV UR39, URZ ;  /* 0x0000003f00277c82 */ /* 0x000fe40008000000 */
[----:B------:R-:W-:-:S04]  /*0f00*/  USHF.R.S32.HI UR5, URZ, 0x1f, UR4 ;  /* 0x0000001f3f057899 */ /* 0x000fc80008011404 */
[----:B------:R-:W-:-:S04]  /*0f10*/  ULEA.HI UR5, UR5, UR4, URZ, 0x6 ;  /* 0x0000000405057291 */ /* 0x000fc8000f8f303f */
[----:B------:R-:W-:-:S12]  /*0f20*/  USHF.R.S32.HI UR40, URZ, 0x6, UR5 ;  /* 0x000000063f287899 */ /* 0x000fd80008011405 */
.L_x_286:
[----:B------:R-:W-:Y:S01]  /*0f30*/  LOP3.LUT R0, R18, 0x80, RZ, 0xc0, !PT ;  /* 0x0000008012007812 */ /* 0x000fe200078ec0ff */
[----:B--2---:R-:W2:Y:S01]  /*0f40*/  S2UR UR7, SR_CgaCtaId ;  /* 0x00000000000779c3 */ /* 0x004ea20000008800 */
[----:B------:R-:W-:Y:S02]  /*0f50*/  UMOV UR6, 0x400 ;  /* 0x0000040000067882 */ /* 0x000fe40000000000 */
[----:B------:R-:W-:-:S06]  /*0f60*/  SHF.R.U32.HI R0, RZ, 0x7, R0 ;  /* 0x00000007ff007819 */ /* 0x000fcc0000011600 */
[----:B---3--:R-:W3:Y:S01]  /*0f70*/  SHFL.IDX PT, R0, R0, RZ, 0x1f ;  /* 0x00001fff00007589 */ /* 0x008ee200000e0000 */
[----:B--2---:R-:W-:Y:S01]  /*0f80*/  ULEA UR42, UR7, UR6, 0x18 ;  /* 0x00000006072a7291 */ /* 0x004fe2000f8ec03f */
[----:B---3--:R-:W-:-:S13]  /*0f90*/  R2UR UR4, R0 ;  /* 0x00000000000472ca */ /* 0x008fda00000e0000 */
[----:B------:R-:W-:-:S04]  /*0fa0*/  ULEA.HI UR5, UR4, UR4, URZ, 0x1 ;  /* 0x0000000404057291 */ /* 0x000fc8000f8f083f */
[----:B------:R-:W-:-:S04]  /*0fb0*/  ULOP3.LUT UR5, UR5, 0x7fffe, URZ, 0xc0, !UPT ;  /* 0x0007fffe05057892 */ /* 0x000fc8000f8ec03f */
[----:B------:R-:W-:-:S03]  /*0fc0*/  UIADD3 UR5, UR4, -UR5, URZ ;  /* 0x8000000504057290 */ /* 0x000fc6000fffe03f */
[----:B------:R-:W-:Y:S01]  /*0fd0*/  ULDC UR4, c[0x0][0x28c] ;  /* 0x0000a30000047ab9 */ /* 0x000fe20000000800 */
[----:B------:R-:W-:Y:S01]  /*0fe0*/  ULEA UR5, UR5, UR42, 0xd ;  /* 0x0000002a05057291 */ /* 0x000fe2000f8e683f */
[----:B------:R-:W-:-:S03]  /*0ff0*/  ISETP.LT.AND P0, PT, RZ, UR4, PT ;  /* 0x00000004ff007c0c */ /* 0x000fc6000bf01270 */
[----:B------:R-:W-:-:S04]  /*1000*/  UIADD3 UR5, UR5, 0x100, URZ ;  /* 0x0000010005057890 */ /* 0x000fc8000fffe03f */
[----:B------:R-:W-:-:S04]  /*1010*/  USHF.R.U32.HI UR5, URZ, 0x4, UR5 ;  /* 0x000000043f057899 */ /* 0x000fc80008011605 */
[----:B------:R-:W-:Y:S02]  /*1020*/  ULOP3.LUT UR41, UR5, 0x3fff, URZ, 0xc0, !UPT ;  /* 0x00003fff05297892 */ /* 0x000fe4000f8ec03f */
[----:B-1----:R-:W-:Y:S10]  /*1030*/  @P0 BRA `(.L_x_13) ;  /* 0x0000000000400947 */ /* 0x002ff40003800000 */
[----:B------:R-:W-:Y:S01]  /*1040*/  MOV R0, 0x0 ;  /* 0x0000000000007802 */ /* 0x000fe20000000f00 */
[----:B------:R-:W-:Y:S01]  /*1050*/  ULDC.64 UR4, c[0x4][0x68] ;  /* 0x01001a0000047ab9 */ /* 0x000fe20000000a00 */
[----:B------:R-:W-:Y:S01]  /*1060*/  ULDC.64 UR6, c[0x4][0x8] ;  /* 0x0100020000067ab9 */ /* 0x000fe20000000a00 */
[----:B01----:R-:W-:Y:S01]  /*1070*/  IMAD.U32 R4, RZ, RZ, UR4 ;  /* 0x00000004ff047e24 */ /* 0x003fe2000f8e00ff */
[----:B------:R0:W1:Y:S01]  /*1080*/  LDC.64 R14, c[0x4][R0] ;  /* 0x01000000000e7b82 */ /* 0x0000620000000a00 */
[----:B------:R-:W-:Y:S01]  /*1090*/  IMAD.U32 R5, RZ, RZ, UR5 ;  /* 0x00000005ff057e24 */ /* 0x000fe2000f8e00ff */
[----:B------:R-:W-:Y:S01]  /*10a0*/  ULDC.64 UR4, c[0x4][0x70] ;  /* 0x01001c0000047ab9 */ /* 0x000fe20000000a00 */
[----:B------:R-:W-:Y:S02]  /*10b0*/  IMAD.U32 R10, RZ, RZ, UR6 ;  /* 0x00000006ff0a7e24 */ /* 0x000fe4000f8e00ff */
[----:B------:R-:W-:Y:S02]  /*10c0*/  IMAD.U32 R6, RZ, RZ, UR4 ;  /* 0x00000004ff067e24 */ /* 0x000fe4000f8e00ff */
[----:B------:R-:W-:-:S02]  /*10d0*/  IMAD.U32 R7, RZ, RZ, UR5 ;  /* 0x00000005ff077e24 */ /* 0x000fc4000f8e00ff */
[----:B------:R-:W-:Y:S02]  /*10e0*/  IMAD.U32 R11, RZ, RZ, UR7 ;  /* 0x00000007ff0b7e24 */ /* 0x000fe4000f8e00ff */
[----:B------:R-:W-:Y:S02]  /*10f0*/  IMAD.MOV.U32 R8, RZ, RZ, 0x1e1 ;  /* 0x000001e1ff087424 */ /* 0x000fe400078e00ff */
[----:B------:R-:W-:Y:S02]  /*1100*/  IMAD.MOV.U32 R12, RZ, RZ, 0x1 ;  /* 0x00000001ff0c7424 */ /* 0x000fe400078e00ff */
[----:B0-----:R-:W-:-:S07]  /*1110*/  IMAD.MOV.U32 R13, RZ, RZ, RZ ;  /* 0x000000ffff0d7224 */ /* 0x001fce00078e00ff */
[----:B------:R-:W-:-:S07]  /*1120*/  LEPC R20, `(.L_x_13) ;  /* 0x000000001014794e */ /* 0x000fce0000000000 */
[----:B-1---5:R-:W-:Y:S05]  /*1130*/  CALL.ABS.NOINC R14 ;  /* 0x000000000e007343 */ /* 0x022fea0003c00000 */
.L_x_13:
[----:B------:R-:W-:-:S13]  /*1140*/  ISETP.NE.AND P0, PT, R158, 0x3, PT ;  /* 0x000000039e00780c */ /* 0x000fda0003f05270 */
[----:B------:R-:W-:Y:S05]  /*1150*/  @!P0 BRA `(.L_x_14) ;  /* 0x0000000000048947 */ /* 0x000fea0003800000 */
[----:B------:R-:W-:Y:S01]  /*1160*/  BPT.TRAP 0x1 ;  /* 0x000000040000795c */ /* 0x000fe20000300000 */
.L_x_14:
[----:B------:R-:W-:Y:S02]  /*1170*/  IMAD.U32 R3, RZ, RZ, UR39 ;  /* 0x00000027ff037e24 */ /* 0x000fe4000f8e00ff */
[----:B------:R-:W-:-:S03]  /*1180*/  IMAD.U32 R0, RZ, RZ, UR38 ;  /* 0x00000026ff007e24 */ /* 0x000fc6000f8e00ff */
[----:B------:R-:W-:Y:S02]  /*1190*/  LEA R3, R3, UR42, 0x3 ;  /* 0x0000002a03037c11 */ /* 0x000fe4000f8e18ff */
[----:B------:R-:W-:-:S04]  /*11a0*/  SHF.L.U32 R0, R0, 0x1f, RZ ;  /* 0x0000001f00007819 */ /* 0x000fc800000006ff */
[----:B------:R2:W3:Y:S01]  /*11b0*/  SYNCS.PHASECHK.TRANS64.TRYWAIT P1, [R3+URZ], R0 ;  /* 0x00000000030075a7 */ /* 0x0004e2000802017f */
[----:B------:R-:W-:Y:S05]  /*11c0*/  @!P0 BRA `(.L_x_15) ;  /* 0x0000000000048947 */ /* 0x000fea0003800000 */
[----:B------:R-:W-:Y:S01]  /*11d0*/  BPT.TRAP 0x1 ;  /* 0x000000040000795c */ /* 0x000fe20000300000 */
.L_x_15:
[----:B---3--:R-:W-:Y:S05]  /*11e0*/  @P1 BRA `(.L_x_16) ;  /* 0x0000000000081947 */ /* 0x008fea0003800000 */
[----:B------:R-:W3:Y:S02]  /*11f0*/  SYNCS.PHASECHK.TRANS64.TRYWAIT P1, [R3+URZ], R0 ;  /* 0x00000000030075a7 */ /* 0x000ee4000802017f */
[----:B---3--:R-:W-:Y:S05]  /*1200*/  @!P1 BRA `(.L_x_17) ;  /* 0x000000a000e89947 */ /* 0x008fea0003800000 */
.L_x_16:
[----:B------:R-:W-:-:S04]  /*1210*/  UISETP.LT.AND UP0, UPT, UR40, 0x1, UPT ;  /* 0x000000012800788c */ /* 0x000fc8000bf01270 */
[----:B------:R-:W-:-:S04]  /*1220*/  USEL UR4, UR40, 0x1, UP0 ;  /* 0x0000000128047887 */ /* 0x000fc80008000000 */
[----:B------:R-:W-:-:S06]  /*1230*/  UIADD3 UR4, UR40, -UR4, URZ ;  /* 0x8000000428047290 */ /* 0x000fcc000fffe03f */
[----:B--23--:R-:W-:Y:S01]  /*1240*/  IMAD.U32 R0, RZ, RZ, UR4 ;  /* 0x00000004ff007e24 */ /* 0x00cfe2000f8e00ff */
[----:B------:R-:W-:Y:S05]  /*1250*/  WARPSYNC.ALL ;  /* 0x0000000000007948 */ /* 0x000fea0003800000 */
[----:B------:R-:W-:Y:S01]  /*1260*/  ISETP.GE.AND P1, PT, R0, 0x1, PT ;  /* 0x000000010000780c */ /* 0x000fe20003f26270 */
[----:B------:R-:W-:Y:S01]  /*1270*/  UIADD3 UR4, UR42, 0x10100, URZ ;  /* 0x000101002a047890 */ /* 0x000fe2000fffe03f */
[----:B------:R-:W-:Y:S01]  /*1280*/  WARPGROUP.ARRIVE ;  /* 0x00000000000079c5 */ /* 0x000fe20000000000 */
[----:B------:R-:W-:Y:S01]  /*1290*/  UMOV UR9, 0x40000040 ;  /* 0x4000004000097882 */ /* 0x000fe20000000000 */
[----:B------:R-:W-:Y:S01]  /*12a0*/  UMOV UR11, 0x40000040 ;  /* 0x40000040000b7882 */ /* 0x000fe20000000000 */
[----:B------:R-:W-:-:S04]  /*12b0*/  USHF.R.U32.HI UR4, URZ, 0x4, UR4 ;  /* 0x000000043f047899 */ /* 0x000fc80008011604 */
[----:B------:R-:W-:Y:S02]  /*12c0*/  ULOP3.LUT UR5, UR4, 0x3fff, URZ, 0xc0, !UPT ;  /* 0x00003fff04057892 */ /* 0x000fe4000f8ec03f */
[----:B------:R-:W-:Y:S02]  /*12d0*/  ULOP3.LUT UR4, UR41, 0x10000, URZ, 0xfc, !UPT ;  /* 0x0001000029047892 */ /* 0x000fe4000f8efc3f */
[----:B------:R-:W-:Y:S02]  /*12e0*/  ULOP3.LUT UR5, UR5, 0x10000, URZ, 0xfc, !UPT ;  /* 0x0001000005057892 */ /* 0x000fe4000f8efc3f */
[----:B------:R-:W-:Y:S02]  /*12f0*/  ULEA UR6, UR39, UR4, 0xa ;  /* 0x0000000427067291 */ /* 0x000fe4000f8e503f */
[----:B------:R-:W-:-:S05]  /*1300*/  ULEA UR7, UR39, UR5, 0xb ;  /* 0x0000000527077291 */ /* 0x000fca000f8e583f */
[----:B------:R-:W-:Y:S02]  /*1310*/  UMOV UR8, UR6 ;  /* 0x0000000600087c82 */ /* 0x000fe40008000000 */
[----:B------:R-:W-:Y:S02]  /*1320*/  UMOV UR10, UR7 ;  /* 0x00000007000a7c82 */ /* 0x000fe40008000000 */
[----:B------:R-:W-:Y:S01]  /*1330*/  HGMMA.64x256x16.F32.BF16 R24, gdesc[UR8], RZ, !UPT, gsb0 ;  /* 0x03e00000081879f0 */ /* 0x000fe2000c0018ff */
[----:B------:R-:W-:Y:S02]  /*1340*/  UIADD3 UR8, UR6, 0x2, URZ ;  /* 0x0000000206087890 */ /* 0x000fe4000fffe03f */
[----:B------:R-:W-:Y:S01]  /*1350*/  UIADD3 UR10, UR7, 0x2, URZ ;  /* 0x00000002070a7890 */ /* 0x000fe2000fffe03f */
[----:B------:R-:W-:Y:S01]  /*1360*/  UMOV UR9, 0x40000040 ;  /* 0x4000004000097882 */ /* 0x000fe20000000000 */
[----:B------:R-:W-:Y:S01]  /*1370*/  UMOV UR11, 0x40000040 ;  /* 0x40000040000b7882 */ /* 0x000fe20000000000 */
[----:B------:R-:W-:-:S02]  /*1380*/  WARPGROUP.DEPBAR.LE gsb0, 0x0 ;  /* 0x00008000000079c5 */ /* 0x000fc40000010000 */
[----:B------:R-:W-:-:S15]  /*1390*/  WARPGROUP.ARRIVE ;  /* 0x00000000000079c5 */ /* 0x000fde0000000000 */
[----:B------:R-:W-:-:S05]  /*13a0*/  NOP ;  /* 0x0000000000007918 */ /* 0x000fca0000000000 */
[----:B------:R-:W-:Y:S01]  /*13b0*/  HGMMA.64x256x16.F32.BF16 R24, gdesc[UR8], R24, gsb0 ;  /* 0x03e00000081879f0 */ /* 0x000fe20008001818 */
[----:B------:R-:W-:Y:S02]  /*13c0*/  UIADD3 UR8, UR6, 0x4, URZ ;  /* 0x0000000406087890 */ /* 0x000fe4000fffe03f */
[----:B------:R-:W-:Y:S01]  /*13d0*/  UIADD3 UR10, UR7, 0x4, URZ ;  /* 0x00000004070a7890 */ /* 0x000fe2000fffe03f */
[----:B------:R-:W-:Y:S01]  /*13e0*/  UMOV UR9, 0x40000040 ;  /* 0x4000004000097882 */ /* 0x000fe20000000000 */
[----:B------:R-:W-:Y:S01]  /*13f0*/  UMOV UR11, 0x40000040 ;  /* 0x40000040000b7882 */ /* 0x000fe20000000000 */
[----:B------:R-:W-:Y:S02]  /*1400*/  WARPGROUP.DEPBAR.LE gsb0, 0x0 ;  /* 0x00008000000079c5 */ /* 0x000fe40000010000 */
        /* <DEDUP_REMOVED lines=10> */
[----:B------:R-:W-:Y:S03]  /*14b0*/  HGMMA.64x256x16.F32.BF16 R24, gdesc[UR8], R24, gsb0 ;  /* 0x03e00000081879f0 */ /* 0x000fe60008001818 */
[----:B------:R-:W-:Y:S02]  /*14c0*/  WARPGROUP.DEPBAR.LE gsb0, 0x0 ;  /* 0x00008000000079c5 */ /* 0x000fe40000010000 */
[----:B------:R-:W-:Y:S05]  /*14d0*/  @!P1 BRA `(.L_x_18) ;  /* 0x0000000400249947 */ /* 0x000fea0003800000 */
[----:B------:R-:W-:-:S04]  /*14e0*/  UIADD3 UR6, UR39, 0x1, URZ ;  /* 0x0000000127067890 */ /* 0x000fc8000fffe03f */
[----:B------:R-:W-:-:S04]  /*14f0*/  UISETP.NE.AND UP0, UPT, UR6, 0x4, UPT ;  /* 0x000000040600788c */ /* 0x000fc8000bf05270 */
[----:B------:R-:W-:Y:S02]  /*1500*/  USEL UR7, URZ, 0x1, UP0 ;  /* 0x000000013f077887 */ /* 0x000fe40008000000 */
[----:B------:R-:W-:Y:S02]  /*1510*/  USEL UR6, UR6, URZ, UP0 ;  /* 0x0000003f06067287 */ /* 0x000fe40008000000 */
[----:B------:R-:W-:-:S06]  /*1520*/  ULOP3.LUT UR7, UR38, UR7, URZ, 0x3c, !UPT ;  /* 0x0000000726077292 */ /* 0x000fcc000f8e3c3f */
[----:B01----:R-:W-:Y:S01]  /*1530*/  IMAD.U32 R5, RZ, RZ, UR7 ;  /* 0x00000007ff057e24 */ /* 0x003fe2000f8e00ff */
[----:B------:R-:W-:-:S06]  /*1540*/  UMOV UR7, UR39 ;  /* 0x0000002700077c82 */ /* 0x000fcc0008000000 */
.L_x_25:
[----:B01----:R-:W-:Y:S05]  /*1550*/  @!P0 BRA `(.L_x_19) ;  /* 0x0000000000048947 */ /* 0x003fea0003800000 */
[----:B------:R-:W-:Y:S01]  /*1560*/  BPT.TRAP 0x1 ;  /* 0x000000040000795c */ /* 0x000fe20000300000 */
.L_x_19:
[----:B------:R-:W0:Y:S01]  /*1570*/  S2UR UR9, SR_CgaCtaId ;  /* 0x00000000000979c3 */ /* 0x000e220000008800 */
[----:B------:R-:W-:Y:S01]  /*1580*/  UMOV UR8, 0x400 ;  /* 0x0000040000087882 */ /* 0x000fe20000000000 */
[----:B------:R-:W-:Y:S01]  /*1590*/  SHF.L.U32 R3, R5, 0x1f, RZ ;  /* 0x0000001f05037819 */ /* 0x000fe200000006ff */
[----:B0-----:R-:W-:-:S04]  /*15a0*/  ULEA UR14, UR9, UR8, 0x18 ;  /* 0x00000008090e7291 */ /* 0x001fc8000f8ec03f */
[----:B------:R-:W-:-:S09]  /*15b0*/  ULEA UR8, UR6, UR14, 0x3 ;  /* 0x0000000e06087291 */ /* 0x000fd2000f8e183f */
[----:B------:R0:W1:Y:S01]  /*15c0*/  SYNCS.PHASECHK.TRANS64.TRYWAIT P1, [UR8], R3 ;  /* 0x00000003ff0075a7 */ /* 0x0000620008020148 */
[----:B------:R-:W-:Y:S05]  /*15d0*/  @!P0 BRA `(.L_x_20) ;  /* 0x0000000000048947 */ /* 0x000fea0003800000 */
[----:B------:R-:W-:Y:S01]  /*15e0*/  BPT.TRAP 0x1 ;  /* 0x000000040000795c */ /* 0x000fe20000300000 */
.L_x_20:
[----:B-1----:R-:W-:Y:S05]  /*15f0*/  @P1 BRA `(.L_x_21) ;  /* 0x0000000000081947 */ /* 0x002fea0003800000 */
[----:B------:R-:W1:Y:S02]  /*1600*/  SYNCS.PHASECHK.TRANS64.TRYWAIT P1, [UR8], R3 ;  /* 0x00000003ff0075a7 */ /* 0x000e640008020148 */
[----:B-1----:R-:W-:Y:S05]  /*1610*/  @!P1 BRA `(.L_x_22) ;  /* 0x0000009c00f89947 */ /* 0x002fea0003800000 */
.L_x_21:
[----:B------:R-:W-:Y:S01]  /*1620*/  ULEA UR12, UR6, UR4, 0xa ;  /* 0x00000004060c7291 */ /* 0x000fe2000f8e503f */
[----:B------:R-:W-:Y:S01]  /*1630*/  WARPGROUP.ARRIVE ;  /* 0x00000000000079c5 */ /* 0x000fe20000000000 */
[----:B------:R-:W-:Y:S01]  /*1640*/  ULEA UR13, UR6, UR5, 0xb ;  /* 0x00000005060d7291 */ /* 0x000fe2000f8e583f */
[----:B------:R-:W-:Y:S01]  /*1650*/  UMOV UR9, 0x40000040 ;  /* 0x4000004000097882 */ /* 0x000fe20000000000 */
[----:B------:R-:W-:-:S03]  /*1660*/  UMOV UR11, 0x40000040 ;  /* 0x40000040000b7882 */ /* 0x000fc60000000000 */
[----:B------:R-:W-:Y:S02]  /*1670*/  UMOV UR8, UR12 ;  /* 0x0000000c00087c82 */ /* 0x000fe40008000000 */
[----:B------:R-:W-:Y:S02]  /*1680*/  UMOV UR10, UR13 ;  /* 0x0000000d000a7c82 */ /* 0x000fe40008000000 */
[----:B------:R-:W-:Y:S01]  /*1690*/  HGMMA.64x256x16.F32.BF16 R24, gdesc[UR8], R24, gsb0 ;  /* 0x03e00000081879f0 */ /* 0x000fe20008001818 */
        /* <DEDUP_REMOVED lines=26> */
[----:B------:R-:W-:Y:S01]  /*1840*/  BPT.TRAP 0x1 ;  /* 0x000000040000795c */ /* 0x000fe20000300000 */
.L_x_23:
[----:B------:R-:W-:Y:S01]  /*1850*/  ULEA UR8, UR7, UR14, 0x3 ;  /* 0x0000000e07087291 */ /* 0x000fe2000f8e183f */
[----:B------:R-:W-:-:S03]  /*1860*/  ISETP.GT.U32.AND P1, PT, R19, 0x1, PT ;  /* 0x000000011300780c */ /* 0x000fc60003f24070 */
[----:B------:R-:W-:-:S04]  /*1870*/  UIADD3 UR8, UR8, 0x20, URZ ;  /* 0x0000002008087890 */ /* 0x000fc8000fffe03f */
[----:B------:R-:W-:-:S09]  /*1880*/  UPRMT UR8, URZ, 0x654, UR8 ;  /* 0x000006543f087896 */ /* 0x000fd20008000008 */
[----:B------:R-:W-:Y:S01]  /*1890*/  SYNCS.ARRIVE.TRANS64.RED.A1T0 RZ, [UR8], RZ ;  /* 0x000000ffffff79a7 */ /* 0x000fe20008100408 */
[----:B------:R-:W-:Y:S05]  /*18a0*/  @P1 BRA `(.L_x_24) ;  /* 0x0000000000041947 */ /* 0x000fea0003800000 */
[----:B------:R-:W-:Y:S01]  /*18b0*/  BPT.TRAP 0x1 ;  /* 0x000000040000795c */ /* 0x000fe20000300000 */
.L_x_24:
[----:B------:R-:W-:Y:S01]  /*18c0*/  UIADD3 UR6, UR6, 0x1, URZ ;  /* 0x0000000106067890 */ /* 0x000fe2000fffe03f */
[C---:B------:R-:W-:Y:S01]  /*18d0*/  ISETP.GT.AND P1, PT, R0.reuse, 0x1, PT ;  /* 0x000000010000780c */ /* 0x040fe20003f24270 */
[----:B------:R-:W-:Y:S01]  /*18e0*/  UIADD3 UR7, UR7, 0x1, URZ ;  /* 0x0000000107077890 */ /* 0x000fe2000fffe03f */
[----:B------:R-:W-:Y:S01]  /*18f0*/  VIADD R0, R0, 0xffffffff ;  /* 0xffffffff00007836 */ /* 0x000fe20000000000 */
[----:B------:R-:W-:Y:S02]  /*1900*/  UISETP.NE.AND UP0, UPT, UR6, 0x4, UPT ;  /* 0x000000040600788c */ /* 0x000fe4000bf05270 */
[----:B------:R-:W-:Y:S02]  /*1910*/  UISETP.NE.AND UP1, UPT, UR7, 0x4, UPT ;  /* 0x000000040700788c */ /* 0x000fe4000bf25270 */
[----:B------:R-:W-:Y:S02]  /*1920*/  USEL UR8, URZ, 0x1, UP0 ;  /* 0x000000013f087887 */ /* 0x000fe40008000000 */
[----:B------:R-:W-:-:S02]  /*1930*/  USEL UR6, UR6, URZ, UP0 ;  /* 0x0000003f06067287 */ /* 0x000fc40008000000 */
[----:B------:R-:W-:Y:S02]  /*1940*/  USEL UR7, UR7, URZ, UP1 ;  /* 0x0000003f07077287 */ /* 0x000fe40008800000 */
[----:B------:R-:W-:Y:S01]  /*1950*/  LOP3.LUT R5, R5, UR8, RZ, 0x3c, !PT ;  /* 0x0000000805057c12 */ /* 0x000fe2000f8e3cff */
[----:B------:R-:W-:Y:S09]  /*1960*/  @P1 BRA `(.L_x_25) ;  /* 0xfffffff800f81947 */ /* 0x000ff2000383ffff */
.L_x_18:
[----:B------:R-:W2:Y:S02]  /*1970*/  LDC R0, c[0x0][0x28c] ;  /* 0x0000a300ff007b82 */ /* 0x000ea40000000800 */
[----:B--2---:R-:W-:-:S13]  /*1980*/  ISETP.GE.AND P1, PT, R0, 0x1, PT ;  /* 0x000000010000780c */ /* 0x004fda0003f26270 */
[----:B------:R-:W-:Y:S05]  /*1990*/  @!P1 BRA `(.L_x_26) ;  /* 0x0000000000409947 */ /* 0x000fea0003800000 */
[----:B------:R-:W-:Y:S05]  /*19a0*/  @!P0 BRA `(.L_x_27) ;  /* 0x0000000000048947 */ /* 0x000fea0003800000 */
[----:B------:R-:W-:Y:S01]  /*19b0*/  BPT.TRAP 0x1 ;  /* 0x000000040000795c */ /* 0x000fe20000300000 */
.L_x_27:
[----:B------:R-:W2:Y:S01]  /*19c0*/  S2UR UR6, SR_CgaCtaId ;  /* 0x00000000000679c3 */ /* 0x000ea20000008800 */
[----:B------:R-:W-:Y:S01]  /*19d0*/  UISETP.LT.AND UP0, UPT, UR40, 0x1, UPT ;  /* 0x000000012800788c */ /* 0x000fe2000bf01270 */
[----:B------:R-:W-:Y:S01]  /*19e0*/  ISETP.GT.U32.AND P0, PT, R19, 0x1, PT ;  /* 0x000000011300780c */ /* 0x000fe20003f04070 */
[----:B------:R-:W-:Y:S02]  /*19f0*/  UMOV UR5, 0x400 ;  /* 0x0000040000057882 */ /* 0x000fe40000000000 */
[----:B------:R-:W-:-:S04]  /*1a00*/  USEL UR4, UR40, 0x1, UP0 ;  /* 0x0000000128047887 */ /* 0x000fc80008000000 */
[----:B------:R-:W-:-:S04]  /*1a10*/  UIADD3 UR4, UR39, UR40, -UR4 ;  /* 0x0000002827047290 */ /* 0x000fc8000fffe804 */
[----:B------:R-:W-:-:S04]  /*1a20*/  USHF.L.U32 UR4, UR4, 0x3, URZ ;  /* 0x0000000304047899 */ /* 0x000fc8000800063f */
[----:B------:R-:W-:Y:S02]  /*1a30*/  ULOP3.LUT UR4, UR4, 0x18, URZ, 0xc0, !UPT ;  /* 0x0000001804047892 */ /* 0x000fe4000f8ec03f */
[----:B--2---:R-:W-:-:S04]  /*1a40*/  ULEA UR5, UR6, UR5, 0x18 ;  /* 0x0000000506057291 */ /* 0x004fc8000f8ec03f */
[----:B------:R-:W-:-:S04]  /*1a50*/  UIADD3 UR4, UR5, 0x20, UR4 ;  /* 0x0000002005047890 */ /* 0x000fc8000fffe004 */
[----:B------:R-:W-:-:S09]  /*1a60*/  UPRMT UR4, URZ, 0x654, UR4 ;  /* 0x000006543f047896 */ /* 0x000fd20008000004 */
[----:B------:R-:W-:Y:S01]  /*1a70*/  SYNCS.ARRIVE.TRANS64.RED.A1T0 RZ, [UR4], RZ ;  /* 0x000000ffffff79a7 */ /* 0x000fe20008100404 */
[----:B------:R-:W-:Y:S05]  /*1a80*/  @P0 BRA `(.L_x_26) ;  /* 0x0000000000040947 */ /* 0x000fea0003800000 */
[----:B------:R-:W-:Y:S01]  /*1a90*/  BPT.TRAP 0x1 ;  /* 0x000000040000795c */ /* 0x000fe20000300000 */
.L_x_26:
[----:B------:R-:W2:Y:S01]  /*1aa0*/  LDC R7, c[0x0][0x288] ;  /* 0x0000a200ff077b82 */ /* 0x000ea20000000800 */
[----:B01----:R-:W-:Y:S01]  /*1ab0*/  SHF.R.U32.HI R3, RZ, 0x2, R18 ;  /* 0x00000002ff037819 */ /* 0x003fe20000011612 */
[----:B------:R-:W-:Y:S01]  /*1ac0*/  UIADD3 UR39, UR40, UR39, URZ ;  /* 0x0000002728277290 */ /* 0x000fe2000fffe03f */
[C---:B------:R-:W-:Y:S01]  /*1ad0*/  LOP3.LUT R4, R18.reuse, 0x60, RZ, 0xc0, !PT ;  /* 0x0000006012047812 */ /* 0x040fe200078ec0ff */
[----:B------:R-:W-:Y:S01]  /*1ae0*/  ULDC UR8, c[0x0][0x284] ;  /* 0x0000a10000087ab9 */ /* 0x000fe20000000800 */
[----:B------:R-:W-:Y:S01]  /*1af0*/  LOP3.LUT R3, R3, 0x7, RZ, 0xc0, !PT ;  /* 0x0000000703037812 */ /* 0x000fe200078ec0ff */
[----:B------:R-:W-:Y:S01]  /*1b00*/  USHF.R.U32.HI UR4, URZ, 0x2, UR39 ;  /* 0x000000023f047899 */ /* 0x000fe20008011627 */
[----:B------:R-:W-:Y:S01]  /*1b10*/  SHF.R.U32.HI R10, RZ, 0x1, R4 ;  /* 0x00000001ff0a7819 */ /* 0x000fe20000011604 */
[----:B------:R-:W-:Y:S01]  /*1b20*/  IMAD.SHL.U32 R4, R18, 0x2, RZ ;  /* 0x0000000212047824 */ /* 0x000fe200078e00ff */
[----:B------:R-:W-:Y:S01]  /*1b30*/  LOP3.LUT R0, R22, 0x1, RZ, 0xc0, !PT ;  /* 0x0000000116007812 */ /* 0x000fe200078ec0ff */
[----:B------:R-:W-:Y:S01]  /*1b40*/  ULOP3.LUT UR4, UR4, 0x1, URZ, 0xc0, !UPT ;  /* 0x0000000104047892 */ /* 0x000fe2000f8ec03f */
[----:B------:R-:W-:Y:S01]  /*1b50*/  IADD3 R5, RZ, -R10, -R3 ;  /* 0x8000000aff057210 */ /* 0x000fe20007ffe803 */
[----:B------:R-:W-:Y:S01]  /*1b60*/  UISETP.GT.U32.AND UP1, UPT, UR39, 0x3, UPT ;  /* 0x000000032700788c */ /* 0x000fe2000bf24070 */
[----:B------:R-:W-:Y:S01]  /*1b70*/  LOP3.LUT R9, R4, 0x6, RZ, 0xc0, !PT ;  /* 0x0000000604097812 */ /* 0x000fe200078ec0ff */
[C---:B------:R-:W-:Y:S01]  /*1b80*/  IMAD.SHL.U32 R6, R0.reuse, 0x40, RZ ;  /* 0x0000004000067824 */ /* 0x040fe200078e00ff */
[----:B------:R-:W-:Y:S01]  /*1b90*/  UISETP.NE.U32.AND UP0, UPT, UR4, 0x1, UPT ;  /* 0x000000010400788c */ /* 0x000fe2000bf05070 */
[----:B------:R-:W-:Y:S01]  /*1ba0*/  IMAD R11, R0, -0x40, R5 ;  /* 0xffffffc0000b7824 */ /* 0x000fe200078e0205 */
[----:B------:R-:W-:Y:S01]  /*1bb0*/  LOP3.LUT R0, R18, 0x3, RZ, 0xc0, !PT ;  /* 0x0000000312007812 */ /* 0x000fe200078ec0ff */
[----:B------:R-:W-:Y:S01]  /*1bc0*/  ULDC.64 UR6, c[0x0][0x5d0] ;  /* 0x0001740000067ab9 */ /* 0x000fe20000000a00 */
[----:B------:R-:W-:Y:S01]  /*1bd0*/  PRMT R8, R9, 0x6540, R152 ;  /* 0x0000654009087816 */ /* 0x000fe20000000098 */
[----:B------:R-:W-:Y:S01]  /*1be0*/  IMAD.SHL.U32 R152, R152, 0x100, RZ ;  /* 0x0000010098987824 */ /* 0x000fe200078e00ff */
[----:B------:R-:W-:Y:S01]  /*1bf0*/  SHF.R.S32.HI R21, RZ, 0x1f, R23 ;  /* 0x0000001fff157819 */ /* 0x000fe20000011417 */
[----:B------:R-:W-:Y:S01]  /*1c00*/  UISETP.LT.U32.AND UP1, UPT, UR40, 0x4, UP1 ;  /* 0x000000042800788c */ /* 0x000fe20008f21070 */
[----:B------:R-:W-:Y:S01]  /*1c10*/  SHF.R.S32.HI R9, RZ, 0x1f, R8 ;  /* 0x0000001fff097819 */ /* 0x000fe20000011408 */
[----:B--2---:R-:W-:Y:S01]  /*1c20*/  IMAD R13, R0, -0x2, R7 ;  /* 0xfffffffe000d7824 */ /* 0x004fe200078e0207 */
[----:B------:R-:W-:Y:S01]  /*1c30*/  ISETP.GE.AND P0, PT, R152, R7, PT ;  /* 0x000000079800720c */ /* 0x000fe20003f06270 */
[----:B------:R-:W-:Y:S01]  /*1c40*/  IMAD.SHL.U32 R0, R153, 0x80, RZ ;  /* 0x0000008099007824 */ /* 0x000fe200078e00ff */
[----:B------:R-:W-:Y:S01]  /*1c50*/  UISETP.GT.U32.AND UP0, UPT, UR40, 0x3, !UP0 ;  /* 0x000000032800788c */ /* 0x000fe2000c704070 */
[----:B------:R-:W-:Y:S01]  /*1c60*/  IMAD R4, R21, UR6, RZ ;  /* 0x0000000615047c24 */ /* 0x000fe2000f8e02ff */
[----:B------:R-:W-:Y:S01]  /*1c70*/  LOP3.LUT R3, R6, 0x40, R3, 0xe2, !PT ;  /* 0x0000004006037812 */ /* 0x000fe200078ee203 */
[----:B------:R-:W-:Y:S01]  /*1c80*/  USEL UR5, URZ, 0x1, !UP1 ;  /* 0x000000013f057887 */ /* 0x000fe2000c800000 */
[C---:B------:R-:W-:Y:S01]  /*1c90*/  ISETP.GE.OR P0, PT, R0.reuse, UR8, P0 ;  /* 0x0000000800007c0c */ /* 0x040fe20008706670 */
[----:B------:R-:W-:Y:S01]  /*1ca0*/  USEL UR4, URZ, 0x1, !UP0 ;  /* 0x000000013f047887 */ /* 0x000fe2000c000000 */
[----:B------:R-:W-:Y:S01]  /*1cb0*/  IMAD.WIDE R6, R153, 0x80, RZ ;  /* 0x0000008099067825 */ /* 0x000fe200078e02ff */
[----:B------:R-:W-:Y:S01]  /*1cc0*/  ULOP3.LUT UR39, UR39, 0x3, URZ, 0xc0, !UPT ;  /* 0x0000000327277892 */ /* 0x000fe2000f8ec03f */
[----:B------:R-:W-:Y:S01]  /*1cd0*/  IADD3 R0, -R0, UR8, R11 ;  /* 0x0000000800007c10 */ /* 0x000fe2000fffe10b */
[----:B------:R-:W-:Y:S01]  /*1ce0*/  ULOP3.LUT UR38, UR4, UR38, UR5, 0x96, !UPT ;  /* 0x0000002604267292 */ /* 0x000fe2000f8e9605 */
[C---:B------:R-:W-:Y:S01]  /*1cf0*/  IMAD R15, R23.reuse, UR7, R4 ;  /* 0x00000007170f7c24 */ /* 0x040fe2000f8e0204 */
[----:B------:R-:W-:Y:S01]  /*1d00*/  LOP3.LUT R167, R6, R3, R10, 0xfe, !PT ;  /* 0x0000000306a77212 */ /* 0x000fe200078efe0a */
[----:B------:R-:W-:-:S04]  /*1d10*/  IMAD.WIDE.U32 R4, R23, UR6, R8 ;  /* 0x0000000617047c25 */ /* 0x000fc8000f8e0008 */
[----:B------:R-:W-:Y:S02]  /*1d20*/  IMAD.IADD R5, R5, 0x1, R15 ;  /* 0x0000000105057824 */ /* 0x000fe400078e020f */
[----:B------:R-:W-:Y:S02]  /*1d30*/  IMAD.IADD R3, R13, 0x1, -R152 ;  /* 0x000000010d037824 */ /* 0x000fe400078e0a98 */
[----:B------:R-:W-:Y:S01]  /*1d40*/  IMAD.MOV.U32 R153, RZ, RZ, -0x1 ;  /* 0xffffffffff997424 */ /* 0x000fe200078e00ff */
[----:B------:R-:W-:Y:S06]  /*1d50*/  @P0 BRA `(.L_x_28) ;  /* 0x0000007800dc0947 */ /* 0x000fec0003800000 */
[----:B------:R-:W0:Y:S01]  /*1d60*/  LDC.64 R10, c[0x0][0x5c8] ;  /* 0x00017200ff0a7b82 */ /* 0x000e220000000a00 */
[----:B-----5:R-:W-:Y:S01]  /*1d70*/  FSETP.NEU.AND P0, PT, R155, RZ, PT ;  /* 0x000000ff9b00720b */ /* 0x020fe20003f0d000 */
[----:B------:R-:W-:Y:S01]  /*1d80*/  BSSY B0, `(.L_x_28) ;  /* 0x00007b4000007945 */ /* 0x000fe20003800000 */
[----:B------:R-:W-:-:S04]  /*1d90*/  ISETP.GT.AND P2, PT, R3, RZ, PT ;  /* 0x000000ff0300720c */ /* 0x000fc80003f44270 */
[----:B------:R-:W-:Y:S01]  /*1da0*/  ISETP.GT.AND P1, PT, R0, RZ, P2 ;  /* 0x000000ff0000720c */ /* 0x000fe20001724270 */
[-C--:B0-----:R-:W-:Y:S02]  /*1db0*/  IMAD R12, R7, R10.reuse, RZ ;  /* 0x0000000a070c7224 */ /* 0x081fe400078e02ff */
[----:B------:R-:W-:-:S04]  /*1dc0*/  IMAD.WIDE.U32 R160, R167, R10, R4 ;  /* 0x0000000aa7a07225 */ /* 0x000fc800078e0004 */
[----:B------:R-:W-:-:S04]  /*1dd0*/  IMAD R5, R167, R11, R12 ;  /* 0x0000000ba7057224 */ /* 0x000fc800078e020c */
[----:B------:R-:W-:Y:S01]  /*1de0*/  IMAD.IADD R169, R161, 0x1, R5 ;  /* 0x00000001a1a97824 */ /* 0x000fe200078e0205 */
[----:B------:R-:W-:Y:S06]  /*1df0*/  @!P0 BRA `(.L_x_29) ;  /* 0x0000005400988947 */ /* 0x000fec0003800000 */
[----:B------:R-:W0:Y:S01]  /*1e00*/  LDC.64 R14, c[0x0][0x5b8] ;  /* 0x00016e00ff0e7b82 */ /* 0x000e220000000a00 */
[----:B------:R-:W-:-:S07]  /*1e10*/  ULDC.64 UR4, c[0x0][0x5c0] ;  /* 0x0001700000047ab9 */ /* 0x000fce0000000a00 */
[----:B------:R-:W1:Y:S08]  /*1e20*/  LDC.64 R164, c[0x0][0x5b0] ;  /* 0x00016c00ffa47b82 */ /* 0x000e700000000a00 */
[----:B------:R-:W2:Y:S01]  /*1e30*/  LDC.64 R12, c[0x0][0x5a8] ;  /* 0x00016a00ff0c7b82 */ /* 0x000ea20000000a00 */
[-C--:B0-----:R-:W-:Y:S02]  /*1e40*/  IMAD R4, R21, R14.reuse, RZ ;  /* 0x0000000e15047224 */ /* 0x081fe400078e02ff */
[----:B------:R-:W-:-:S04]  /*1e50*/  IMAD.WIDE.U32 R162, R23, R14, R8 ;  /* 0x0000000e17a27225 */ /* 0x000fc800078e0008 */
[----:B------:R-:W-:Y:S02]  /*1e60*/  IMAD R159, R23, R15, R4 ;  /* 0x0000000f179f7224 */ /* 0x000fe400078e0204 */
[-C--:B-1----:R-:W-:Y:S02]  /*1e70*/  IMAD R6, R7, R164.reuse, RZ ;  /* 0x000000a407067224 */ /* 0x082fe400078e02ff */
[----:B------:R-:W-:Y:S02]  /*1e80*/  IMAD.IADD R21, R163, 0x1, R159 ;  /* 0x00000001a3157824 */ /* 0x000fe400078e029f */
[----:B------:R-:W-:Y:S02]  /*1e90*/  IMAD.MOV.U32 R20, RZ, RZ, R162 ;  /* 0x000000ffff147224 */ /* 0x000fe400078e00a2 */
[C---:B------:R-:W-:Y:S02]  /*1ea0*/  IMAD R161, R167.reuse, R165, R6 ;  /* 0x000000a5a7a17224 */ /* 0x040fe400078e0206 */
[----:B------:R-:W-:-:S04]  /*1eb0*/  IMAD.WIDE.U32 R4, R167, R164, R20 ;  /* 0x000000a4a7047225 */ /* 0x000fc800078e0014 */
[----:B------:R-:W-:Y:S01]  /*1ec0*/  IMAD.IADD R5, R5, 0x1, R161 ;  /* 0x0000000105057824 */ /* 0x000fe200078e02a1 */
[----:B--2---:R-:W-:-:S04]  /*1ed0*/  LEA R6, P0, R4, R12, 0x1 ;  /* 0x0000000c04067211 */ /* 0x004fc800078008ff */
[----:B------:R-:W-:-:S05]  /*1ee0*/  LEA.HI.X R7, R4, R13, R5, 0x1, P0 ;  /* 0x0000000d04077211 */ /* 0x000fca00000f0c05 */
[----:B------:R0:W2:Y:S01]  /*1ef0*/  @P1 LDG.E.LTC128B.U16 R15, desc[UR36][R6.64] ;  /* 0x00000024060f1981 */ /* 0x0000a2000c1e1520 */
[----:B------:R-:W-:Y:S01]  /*1f00*/  IMAD.WIDE.U32 R156, R167, R164, R8 ;  /* 0x000000a4a79c7225 */ /* 0x000fe200078e0008 */
[----:B------:R-:W-:Y:S03]  /*1f10*/  BSSY B1, `(.L_x_30) ;  /* 0x0000013000017945 */ /* 0x000fe60003800000 */
[----:B------:R-:W-:Y:S02]  /*1f20*/  IMAD.IADD R157, R161, 0x1, R157 ;  /* 0x00000001a19d7824 */ /* 0x000fe400078e029d */
[----:B------:R-:W-:-:S04]  /*1f30*/  IMAD.WIDE.U32 R156, R23, R14, R156 ;  /* 0x0000000e179c7225 */ /* 0x000fc800078e009c */
[----:B0-----:R-:W-:Y:S01]  /*1f40*/  IMAD.IADD R7, R159, 0x1, R157 ;  /* 0x000000019f077824 */ /* 0x001fe200078e029d */
[----:B------:R-:W-:Y:S02]  /*1f50*/  LEA R6, P4, R156, R12, 0x1 ;  /* 0x0000000c9c067211 */ /* 0x000fe400078808ff */
[----:B------:R-:W-:Y:S02]  /*1f60*/  SHF.L.U64.HI R157, R164, 0x3, R165 ;  /* 0x00000003a49d7819 */ /* 0x000fe400000102a5 */
[----:B------:R-:W-:Y:S01]  /*1f70*/  LEA.HI.X R7, R156, R13, R7, 0x1, P4 ;  /* 0x0000000d9c077211 */ /* 0x000fe200020f0c07 */
[----:B------:R-:W-:Y:S02]  /*1f80*/  IMAD.SHL.U32 R156, R164, 0x8, RZ ;  /* 0x00000008a49c7824 */ /* 0x000fe400078e00ff */
[----:B--2---:R-:W-:-:S04]  /*1f90*/  IMAD.U32 R4, R15, 0x10000, RZ ;  /* 0x000100000f047824 */ /* 0x004fc800078e00ff */
[----:B------:R-:W-:Y:S01]  /*1fa0*/  FMUL R5, R4, R155 ;  /* 0x0000009b04057220 */ /* 0x000fe20000400000 */
[----:B------:R-:W-:-:S03]  /*1fb0*/  LEA R4, P0, R160, UR4, 0x1 ;  /* 0x00000004a0047c11 */ /* 0x000fc6000f8008ff */
[----:B------:R-:W-:Y:S01]  /*1fc0*/  FFMA R24, R24, R154, R5 ;  /* 0x0000009a18187223 */ /* 0x000fe20000000005 */
[----:B------:R-:W-:Y:S02]  /*1fd0*/  LEA.HI.X R5, R160, UR5, R169, 0x1, P0 ;  /* 0x00000005a0057c11 */ /* 0x000fe400080f0ca9 */
[----:B------:R-:W-:Y:S02]  /*1fe0*/  ISETP.GT.AND P0, PT, R3, 0x1, PT ;  /* 0x000000010300780c */ /* 0x000fe40003f04270 */
[----:B------:R-:W-:Y:S02]  /*1ff0*/  F2FP.BF16.F32.PACK_AB R24, RZ, R24 ;  /* 0x00000018ff18723e */ /* 0x000fe400000010ff */
[----:B------:R-:W-:-:S03]  /*2000*/  ISETP.GT.AND P3, PT, R0, RZ, P0 ;  /* 0x000000ff0000720c */ /* 0x000fc60000764270 */
[----:B------:R0:W-:Y:S10]  /*2010*/  @P1 STG.E.U16 desc[UR36][R4.64], R24 ;  /* 0x0000001804001986 */ /* 0x0001f4000c101524 */
[----:B------:R-:W-:Y:S05]  /*2020*/  @!P3 BRA `(.L_x_31) ;  /* 0x000000000004b947 */ /* 0x000fea0003800000 */
[----:B------:R1:W5:Y:S02]  /*2030*/  LDG.E.LTC128B.U16 R15, desc[UR36][R6.64+0x2] ;  /* 0x00000224060f7981 */ /* 0x000364000c1e1520 */
.L_x_31:
[----:B------:R-:W-:Y:S05]  /*2040*/  BSYNC B1 ;  /* 0x0000000000017941 */ /* 0x000fea0003800000 */
.L_x_30:
[----:B-----5:R-:W-:Y:S01]  /*2050*/  IMAD.U32 R20, R15, 0x10000, RZ ;  /* 0x000100000f147824 */ /* 0x020fe200078e00ff */
[----:B------:R-:W-:Y:S01]  /*2060*/  ISETP.GT.AND P2, PT, R0, 0x8, P2 ;  /* 0x000000080000780c */ /* 0x000fe20001744270 */
[----:B------:R-:W-:Y:S01]  /*2070*/  IMAD.WIDE.U32 R156, R167, R164, R156 ;  /* 0x000000a4a79c7225 */ /* 0x000fe200078e009c */
[----:B------:R-:W-:-:S03]  /*2080*/  PRMT R152, R15, 0x7610, R152 ;  /* 0x000076100f987816 */ /* 0x000fc60000000098 */
[----:B------:R-:W-:Y:S01]  /*2090*/  FMUL R20, R20, R155 ;  /* 0x0000009b14147220 */ /* 0x000fe20000400000 */
[----:B------:R-:W-:Y:S01]  /*20a0*/  IMAD.IADD R161, R161, 0x1, R157 ;  /* 0x00000001a1a17824 */ /* 0x000fe200078e029d */
[----:B------:R-:W-:Y:S02]  /*20b0*/  IADD3 R162, P1, R162, R156, RZ ;  /* 0x0000009ca2a27210 */ /* 0x000fe40007f3e0ff */
[----:B------:R-:W-:-:S03]  /*20c0*/  FFMA R25, R25, R154, R20 ;  /* 0x0000009a19197223 */ /* 0x000fc60000000014 */
[----:B------:R-:W-:Y:S02]  /*20d0*/  IMAD.X R21, R161, 0x1, R21, P1 ;  /* 0x00000001a1157824 */ /* 0x000fe400008e0615 */
[----:B------:R-:W-:Y:S02]  /*20e0*/  F2FP.BF16.F32.PACK_AB R25, RZ, R25 ;  /* 0x00000019ff19723e */ /* 0x000fe400000010ff */
[C---:B------:R-:W-:Y:S02]  /*20f0*/  LEA R20, P1, R162.reuse, R12, 0x1 ;  /* 0x0000000ca2147211 */ /* 0x040fe400078208ff */
[----:B------:R-:W-:Y:S02]  /*2100*/  PRMT R157, R25, 0x7610, R157 ;  /* 0x00007610199d7816 */ /* 0x000fe4000000009d */
[----:B------:R-:W-:-:S03]  /*2110*/  LEA.HI.X R21, R162, R13, R21, 0x1, P1 ;  /* 0x0000000da2157211 */ /* 0x000fc600008f0c15 */
[----:B------:R2:W-:Y:S04]  /*2120*/  @P3 STG.E.U16 desc[UR36][R4.64+0x2], R157 ;  /* 0x0000029d04003986 */ /* 0x0005e8000c101524 */
[----:B------:R-:W0:Y:S01]  /*2130*/  @P2 LDG.E.LTC128B.U16 R152, desc[UR36][R20.64] ;  /* 0x0000002414982981 */ /* 0x000e22000c1e1520 */
[----:B------:R-:W-:Y:S01]  /*2140*/  IADD3 R8, P1, R8, R156, RZ ;  /* 0x0000009c08087210 */ /* 0x000fe20007f3e0ff */
[----:B------:R-:W-:Y:S01]  /*2150*/  BSSY B1, `(.L_x_32) ;  /* 0x0000011000017945 */ /* 0x000fe20003800000 */
[----:B------:R-:W-:Y:S02]  /*2160*/  SHF.L.U64.HI R11, R10, 0x4, R11 ;  /* 0x000000040a0b7819 */ /* 0x000fe4000001020b */
[----:B------:R-:W-:Y:S01]  /*2170*/  ISETP.GT.AND P0, PT, R0, 0x8, P0 ;  /* 0x000000080000780c */ /* 0x000fe20000704270 */
[----:B------:R-:W-:Y:S01]  /*2180*/  IMAD.X R9, R9, 0x1, R161, P1 ;  /* 0x0000000109097824 */ /* 0x000fe200008e06a1 */
[----:B------:R-:W-:Y:S01]  /*2190*/  LEA R10, P1, R10, R4, 0x4 ;  /* 0x000000040a0a7211 */ /* 0x000fe200078220ff */
[----:B------:R-:W-:-:S04]  /*21a0*/  IMAD.WIDE.U32 R14, R23, R14, R8 ;  /* 0x0000000e170e7225 */ /* 0x000fc800078e0008 */
[----:B------:R-:W-:Y:S01]  /*21b0*/  IMAD.X R11, R11, 0x1, R5, P1 ;  /* 0x000000010b0b7824 */ /* 0x000fe200008e0605 */
[----:B------:R-:W-:Y:S01]  /*21c0*/  LEA R8, P3, R14, R12, 0x1 ;  /* 0x0000000c0e087211 */ /* 0x000fe200078608ff */
[----:B------:R-:W-:-:S05]  /*21d0*/  IMAD.IADD R9, R159, 0x1, R15 ;  /* 0x000000019f097824 */ /* 0x000fca00078e020f */
[----:B------:R-:W-:Y:S01]  /*21e0*/  LEA.HI.X R9, R14, R13, R9, 0x1, P3 ;  /* 0x0000000d0e097211 */ /* 0x000fe200018f0c09 */
[----:B0-----:R-:W-:-:S04]  /*21f0*/  IMAD.U32 R24, R152, 0x10000, RZ ;  /* 0x0001000098187824 */ /* 0x001fc800078e00ff */
[----:B------:R-:W-:-:S04]  /*2200*/  FMUL R25, R24, R155 ;  /* 0x0000009b18197220 */ /* 0x000fc80000400000 */
[----:B------:R-:W-:-:S05]  /*2210*/  FFMA R25, R26, R154, R25 ;  /* 0x0000009a1a197223 */ /* 0x000fca0000000019 */
[----:B------:R-:W-:-:S05]  /*2220*/  F2FP.BF16.F32.PACK_AB R25, RZ, R25 ;  /* 0x00000019ff19723e */ /* 0x000fca00000010ff */
[----:B------:R2:W-:Y:S01]  /*2230*/  @P2 STG.E.U16 desc[UR36][R10.64], R25 ;  /* 0x000000190a002986 */ /* 0x0005e2000c101524 */
[----:B------:R-:W-:Y:S05]  /*2240*/  @!P0 BRA `(.L_x_33) ;  /* 0x0000000000048947 */ /* 0x000fea0003800000 */
[----:B------:R0:W5:Y:S02]  /*2250*/  LDG.E.LTC128B.U16 R152, desc[UR36][R8.64+0x2] ;  /* 0x0000022408987981 */ /* 0x000164000c1e1520 */
.L_x_33:
[----:B------:R-:W-:Y:S05]  /*2260*/  BSYNC B1 ;  /* 0x0000000000017941 */ /* 0x000fea0003800000 */
.L_x_32:
[----:B-----5:R-:W-:Y:S01]  /*2270*/  IMAD.U32 R12, R152, 0x10000, RZ ;  /* 0x00010000980c7824 */ /* 0x020fe200078e00ff */
[----:B------:R-:W-:Y:S01]  /*2280*/  ISETP.GT.AND P1, PT, R3, 0x8, PT ;  /* 0x000000080300780c */ /* 0x000fe20003f24270 */
[----:B------:R-:W-:Y:S02]  /*2290*/  BSSY B1, `(.L_x_34) ;  /* 0x0000008000017945 */ /* 0x000fe40003800000 */
[----:B------:R-:W-:Y:S01]  /*22a0*/  FMUL R12, R12, R155 ;  /* 0x0000009b0c0c7220 */ /* 0x000fe20000400000 */
[----:B------:R-:W-:-:S03]  /*22b0*/  ISETP.GT.AND P2, PT, R0, RZ, P1 ;  /* 0x000000ff0000720c */ /* 0x000fc60000f44270 */
[----:B------:R-:W-:-:S05]  /*22c0*/  FFMA R12, R27, R154, R12 ;  /* 0x0000009a1b0c7223 */ /* 0x000fca000000000c */
[----:B------:R-:W-:-:S05]  /*22d0*/  F2FP.BF16.F32.PACK_AB R12, RZ, R12 ;  /* 0x0000000cff0c723e */ /* 0x000fca00000010ff */
[----:B------:R3:W-:Y:S01]  /*22e0*/  @P0 STG.E.U16 desc[UR36][R10.64+0x2], R12 ;  /* 0x0000020c0a000986 */ /* 0x0007e2000c101524 */
[----:B------:R-:W-:Y:S05]  /*22f0*/  @!P2 BRA `(.L_x_35) ;  /* 0x000000000004a947 */ /* 0x000fea0003800000 */
[----:B------:R4:W5:Y:S02]  /*2300*/  LDG.E.LTC128B.U16 R152, desc[UR36][R6.64+0x10] ;  /* 0x0000102406987981 */ /* 0x000964000c1e1520 */
.L_x_35:
[----:B------:R-:W-:Y:S05]  /*2310*/  BSYNC B1 ;  /* 0x0000000000017941 */ /* 0x000fea0003800000 */
.L_x_34:
[----:B---3-5:R-:W-:Y:S01]  /*2320*/  IMAD.U32 R12, R152, 0x10000, RZ ;  /* 0x00010000980c7824 */ /* 0x028fe200078e00ff */
        /* <DEDUP_REMOVED lines=9> */
.L_x_37:
[----:B------:R-:W-:Y:S05]  /*23c0*/  BSYNC B1 ;  /* 0x0000000000017941 */ /* 0x000fea0003800000 */
.L_x_36:
[----:B-----5:R-:W-:Y:S01]  /*23d0*/  IMAD.U32 R12, R152, 0x10000, RZ ;  /* 0x00010000980c7824 */ /* 0x020fe200078e00ff */
[----:B------:R-:W-:Y:S01]  /*23e0*/  ISETP.GT.AND P1, PT, R0, 0x8, P1 ;  /* 0x000000080000780c */ /* 0x000fe20000f24270 */
[----:B------:R-:W-:Y:S02]  /*23f0*/  BSSY B1, `(.L_x_38) ;  /* 0x0000007000017945 */ /* 0x000fe40003800000 */
[----:B------:R-:W-:-:S04]  /*2400*/  FMUL R12, R12, R155 ;  /* 0x0000009b0c0c7220 */ /* 0x000fc80000400000 */
[----:B------:R-:W-:-:S05]  /*2410*/  FFMA R12, R29, R154, R12 ;  /* 0x0000009a1d0c7223 */ /* 0x000fca000000000c */
[----:B------:R-:W-:-:S05]  /*2420*/  F2FP.BF16.F32.PACK_AB R12, RZ, R12 ;  /* 0x0000000cff0c723e */ /* 0x000fca00000010ff */
[----:B------:R0:W-:Y:S01]  /*2430*/  @P3 STG.E.U16 desc[UR36][R4.64+0x12], R12 ;  /* 0x0000120c04003986 */ /* 0x0001e2000c101524 */
[----:B------:R-:W-:Y:S05]  /*2440*/  @!P1 BRA `(.L_x_39) ;  /* 0x0000000000049947 */ /* 0x000fea0003800000 */
[----:B------:R0:W5:Y:S02]  /*2450*/  LDG.E.LTC128B.U16 R152, desc[UR36][R8.64+0x10] ;  /* 0x0000102408987981 */ /* 0x000164000c1e1520 */
.L_x_39:
[----:B------:R-:W-:Y:S05]  /*2460*/  BSYNC B1 ;  /* 0x0000000000017941 */ /* 0x000fea0003800000 */
.L_x_38:
[----:B0----5:R-:W-:Y:S01]  /*2470*/  IMAD.U32 R12, R152, 0x10000, RZ ;  /* 0x00010000980c7824 */ /* 0x021fe200078e00ff */
[----:B------:R-:W-:Y:S01]  /*2480*/  ISETP.GT.AND P0, PT, R0, 0x8, P0 ;  /* 0x000000080000780c */ /* 0x000fe20000704270 */
[----:B------:R-:W-:Y:S02]  /*2490*/  BSSY B1, `(.L_x_40) ;  /* 0x0000007000017945 */ /* 0x000fe40003800000 */
[----:B---3--:R-:W-:-:S04]  /*24a0*/  FMUL R13, R12, R155 ;  /* 0x0000009b0c0d7220 */ /* 0x008fc80000400000 */
[----:B------:R-:W-:-:S05]  /*24b0*/  FFMA R13, R30, R154, R13 ;  /* 0x0000009a1e0d7223 */ /* 0x000fca000000000d */
[----:B------:R-:W-:-:S05]  /*24c0*/  F2FP.BF16.F32.PACK_AB R13, RZ, R13 ;  /* 0x0000000dff0d723e */ /* 0x000fca00000010ff */
[----:B------:R0:W-:Y:S01]  /*24d0*/  @P1 STG.E.U16 desc[UR36][R10.64+0x10], R13 ;  /* 0x0000100d0a001986 */ /* 0x0001e2000c101524 */
[----:B------:R-:W-:Y:S05]  /*24e0*/  @!P0 BRA `(.L_x_41) ;  /* 0x0000000000048947 */ /* 0x000fea0003800000 */
[----:B------:R3:W5:Y:S02]  /*24f0*/  LDG.E.LTC128B.U16 R152, desc[UR36][R8.64+0x12] ;  /* 0x0000122408987981 */ /* 0x000764000c1e1520 */
.L_x_41:
[----:B------:R-:W-:Y:S05]  /*2500*/  BSYNC B1 ;  /* 0x0000000000017941 */ /* 0x000fea0003800000 */
.L_x_40:
        /* <DEDUP_REMOVED lines=10> */
.L_x_43:
[----:B------:R-:W-:Y:S05]  /*25b0*/  BSYNC B1 ;  /* 0x0000000000017941 */ /* 0x000fea0003800000 */
.L_x_42:
[----:B0----5:R-:W-:Y:S01]  /*25c0*/  IMAD.U32 R12, R152, 0x10000, RZ ;  /* 0x00010000980c7824 */ /* 0x021fe200078e00ff */
        /* <DEDUP_REMOVED lines=9> */
.L_x_45:
[----:B------:R-:W-:Y:S05]  /*2660*/  BSYNC B1 ;  /* 0x0000000000017941 */ /* 0x000fea0003800000 */
.L_x_44:
        /* <DEDUP_REMOVED lines=9> */
.L_x_47:
[----:B------:R-:W-:Y:S05]  /*2700*/  BSYNC B1 ;  /* 0x0000000000017941 */ /* 0x000fea0003800000 */
.L_x_46:
[----:B0----5:R-:W-:Y:S01]  /*2710*/  IMAD.U32 R12, R152, 0x10000, RZ ;  /* 0x00010000980c7824 */ /* 0x021fe200078e00ff */
        /* <DEDUP_REMOVED lines=8> */
.L_x_49:
[----:B------:R-:W-:Y:S05]  /*27a0*/  BSYNC B1 ;  /* 0x0000000000017941 */ /* 0x000fea0003800000 */
.L_x_48:
        /* <DEDUP_REMOVED lines=10> */
.L_x_51:
[----:B------:R-:W-:Y:S05]  /*2850*/  BSYNC B1 ;  /* 0x0000000000017941 */ /* 0x000fea0003800000 */
.L_x_50:
        /* <DEDUP_REMOVED lines=10> */
.L_x_53:
[----:B------:R-:W-:Y:S05]  /*2900*/  BSYNC B1 ;  /* 0x0000000000017941 */ /* 0x000fea0003800000 */
.L_x_52:
        /* <DEDUP_REMOVED lines=9> */
.L_x_55:
[----:B------:R-:W-:Y:S05]  /*29a0*/  BSYNC B1 ;  /* 0x0000000000017941 */ /* 0x000fea0003800000 */
.L_x_54:
        /* <DEDUP_REMOVED lines=9> */
.L_x_57:
[----:B------:R-:W-:Y:S05]  /*2a40*/  BSYNC B1 ;  /* 0x0000000000017941 */ /* 0x000fea0003800000 */
.L_x_56:
        /* <DEDUP_REMOVED lines=10> */
.L_x_59:
[----:B------:R-:W-:Y:S05]  /*2af0*/  BSYNC B1 ;  /* 0x0000000000017941 */ /* 0x000fea0003800000 */
.L_x_58:
        /* <DEDUP_REMOVED lines=10> */
.L_x_61:
[----:B------:R-:W-:Y:S05]  /*2ba0*/  BSYNC B1 ;  /* 0x0000000000017941 */ /* 0x000fea0003800000 */
.L_x_60:
        /* <DEDUP_REMOVED lines=9> */
.L_x_63:
[----:B------:R-:W-:Y:S05]  /*2c40*/  BSYNC B1 ;  /* 0x0000000000017941 */ /* 0x000fea0003800000 */
.L_x_62:
        /* <DEDUP_REMOVED lines=9> */
.L_x_65:
[----:B------:R-:W-:Y:S05]  /*2ce0*/  BSYNC B1 ;  /* 0x0000000000017941 */ /* 0x000fea0003800000 */
.L_x_64:
        /* <DEDUP_REMOVED lines=10> */
.L_x_67:
[----:B------:R-:W-:Y:S05]  /*2d90*/  BSYNC B1 ;  /* 0x0000000000017941 */ /* 0x000fea0003800000 */
.L_x_66:
        /* <DEDUP_REMOVED lines=10> */
.L_x_69:
[----:B------:R-:W-:Y:S05]  /*2e40*/  BSYNC B1 ;  /* 0x0000000000017941 */ /* 0x000fea0003800000 */
.L_x_68:
        /* <DEDUP_REMOVED lines=9> */
.L_x_71:
[----:B------:R-:W-:Y:S05]  /*2ee0*/  BSYNC B1 ;  /* 0x0000000000017941 */ /* 0x000fea0003800000 */
.L_x_70:
        /* <DEDUP_REMOVED lines=9> */
.L_x_73:
[----:B------:R-:W-:Y:S05]  /*2f80*/  BSYNC B1 ;  /* 0x0000000000017941 */ /* 0x000fea0003800000 */
.L_x_72:
        /* <DEDUP_REMOVED lines=10> */
.L_x_75:
[----:B------:R-:W-:Y:S05]  /*3030*/  BSYNC B1 ;  /* 0x0000000000017941 */ /* 0x000fea0003800000 */
.L_x_74:
        /* <DEDUP_REMOVED lines=10> */
.L_x_77:
[----:B------:R-:W-:Y:S05]  /*30e0*/  BSYNC B1 ;  /* 0x0000000000017941 */ /* 0x000fea0003800000 */
.L_x_76:
        /* <DEDUP_REMOVED lines=9> */
.L_x_79:
[----:B------:R-:W-:Y:S05]  /*3180*/  BSYNC B1 ;  /* 0x0000000000017941 */ /* 0x000fea0003800000 */
.L_x_78:
        /* <DEDUP_REMOVED lines=9> */
.L_x_81:
[----:B------:R-:W-:Y:S05]  /*3220*/  BSYNC B1 ;  /* 0x0000000000017941 */ /* 0x000fea0003800000 */
.L_x_80:
        /* <DEDUP_REMOVED lines=10> */
.L_x_83:
[----:B------:R-:W-:Y:S05]  /*32d0*/  BSYNC B1 ;  /* 0x0000000000017941 */ /* 0x000fea0003800000 */
.L_x_82:
        /* <DEDUP_REMOVED lines=10> */
.L_x_85:
[----:B------:R-:W-:Y:S05]  /*3380*/  BSYNC B1 ;  /* 0x0000000000017941 */ /* 0x000fea0003800000 */
.L_x_84:
        /* <DEDUP_REMOVED lines=9> */
.L_x_87:
[----:B------:R-:W-:Y:S05]  /*3420*/  BSYNC B1 ;  /* 0x0000000000017941 */ /* 0x000fea0003800000 */
.L_x_86:
        /* <DEDUP_REMOVED lines=9> */
.L_x_89:
[----:B------:R-:W-:Y:S05]  /*34c0*/  BSYNC B1 ;  /* 0x0000000000017941 */ /* 0x000fea0003800000 */
.L_x_88:
        /* <DEDUP_REMOVED lines=10> */
.L_x_91:
[----:B------:R-:W-:Y:S05]  /*3570*/  BSYNC B1 ;  /* 0x0000000000017941 */ /* 0x000fea0003800000 */
.L_x_90:
        /* <DEDUP_REMOVED lines=10> */
.L_x_93:
[----:B------:R-:W-:Y:S05]  /*3620*/  BSYNC B1 ;  /* 0x0000000000017941 */ /* 0x000fea0003800000 */
.L_x_92:
        /* <DEDUP_REMOVED lines=9> */
.L_x_95:
[----:B------:R-:W-:Y:S05]  /*36c0*/  BSYNC B1 ;  /* 0x0000000000017941 */ /* 0x000fea0003800000 */
.L_x_94:
        /* <DEDUP_REMOVED lines=9> */
.L_x_97:
[----:B------:R-:W-:Y:S05]  /*3760*/  BSYNC B1 ;  /* 0x0000000000017941 */ /* 0x000fea0003800000 */
.L_x_96:
        /* <DEDUP_REMOVED lines=10> */
.L_x_99:
[----:B------:R-:W-:Y:S05]  /*3810*/  BSYNC B1 ;  /* 0x0000000000017941 */ /* 0x000fea0003800000 */
.L_x_98:
        /* <DEDUP_REMOVED lines=10> */
.L_x_101:
[----:B------:R-:W-:Y:S05]  /*38c0*/  BSYNC B1 ;  /* 0x0000000000017941 */ /* 0x000fea0003800000 */
.L_x_100:
        /* <DEDUP_REMOVED lines=9> */
.L_x_103:
[----:B------:R-:W-:Y:S05]  /*3960*/  BSYNC B1 ;  /* 0x0000000000017941 */ /* 0x000fea0003800000 */
.L_x_102:
        /* <DEDUP_REMOVED lines=9> */
.L_x_105:
[----:B------:R-:W-:Y:S05]  /*3a00*/  BSYNC B1 ;  /* 0x0000000000017941 */ /* 0x000fea0003800000 */
.L_x_104:
        /* <DEDUP_REMOVED lines=10> */
.L_x_107:
[----:B------:R-:W-:Y:S05]  /*3ab0*/  BSYNC B1 ;  /* 0x0000000000017941 */ /* 0x000fea0003800000 */
.L_x_106:
        /* <DEDUP_REMOVED lines=10> */
.L_x_109:
[----:B------:R-:W-:Y:S05]  /*3b60*/  BSYNC B1 ;  /* 0x0000000000017941 */ /* 0x000fea0003800000 */
.L_x_108:
        /* <DEDUP_REMOVED lines=9> */
.L_x_111:
[----:B------:R-:W-:Y:S05]  /*3c00*/  BSYNC B1 ;  /* 0x0000000000017941 */ /* 0x000fea0003800000 */
.L_x_110:
        /* <DEDUP_REMOVED lines=9> */
.L_x_113:
[----:B------:R-:W-:Y:S05]  /*3ca0*/  BSYNC B1 ;  /* 0x0000000000017941 */ /* 0x000fea0003800000 */
.L_x_112:
        /* <DEDUP_REMOVED lines=10> */
.L_x_115:
[----:B------:R-:W-:Y:S05]  /*3d50*/  BSYNC B1 ;  /* 0x0000000000017941 */ /* 0x000fea0003800000 */
.L_x_114:
        /* <DEDUP_REMOVED lines=10> */
.L_x_117:
[----:B------:R-:W-:Y:S05]  /*3e00*/  BSYNC B1 ;  /* 0x0000000000017941 */ /* 0x000fea0003800000 */
.L_x_116:
        /* <DEDUP_REMOVED lines=9> */
.L_x_119:
[----:B------:R-:W-:Y:S05]  /*3ea0*/  BSYNC B1 ;  /* 0x0000000000017941 */ /* 0x000fea0003800000 */
.L_x_118:
        /* <DEDUP_REMOVED lines=9> */
.L_x_121:
[----:B------:R-:W-:Y:S05]  /*3f40*/  BSYNC B1 ;  /* 0x0000000000017941 */ /* 0x000fea0003800000 */
.L_x_120:
        /* <DEDUP_REMOVED lines=10> */
.L_x_123:
[----:B------:R-:W-:Y:S05]  /*3ff0*/  BSYNC B1 ;  /* 0x0000000000017941 */ /* 0x000fea0003800000 */
.L_x_122:
        /* <DEDUP_REMOVED lines=10> */
.L_x_125:
[----:B------:R-:W-:Y:S05]  /*40a0*/  BSYNC B1 ;  /* 0x0000000000017941 */ /* 0x000fea0003800000 */
.L_x_124:
        /* <DEDUP_REMOVED lines=9> */
.L_x_127:
[----:B------:R-:W-:Y:S05]  /*4140*/  BSYNC B1 ;  /* 0x0000000000017941 */ /* 0x000fea0003800000 */
.L_x_126:
        /* <DEDUP_REMOVED lines=9> */
.L_x_129:
[----:B------:R-:W-:Y:S05]  /*41e0*/  BSYNC B1 ;  /* 0x0000000000017941 */ /* 0x000fea0003800000 */
.L_x_128:
        /* <DEDUP_REMOVED lines=10> */
.L_x_131:
[----:B------:R-:W-:Y:S05]  /*4290*/  BSYNC B1 ;  /* 0x0000000000017941 */ /* 0x000fea0003800000 */
.L_x_130:
        /* <DEDUP_REMOVED lines=10> */
.L_x_133:
[----:B------:R-:W-:Y:S05]  /*4340*/  BSYNC B1 ;  /* 0x0000000000017941 */ /* 0x000fea0003800000 */
.L_x_132:
        /* <DEDUP_REMOVED lines=9> */
.L_x_135:
[----:B------:R-:W-:Y:S05]  /*43e0*/  BSYNC B1 ;  /* 0x0000000000017941 */ /* 0x000fea0003800000 */
.L_x_134:
        /* <DEDUP_REMOVED lines=9> */
.L_x_137:
[----:B------:R-:W-:Y:S05]  /*4480*/  BSYNC B1 ;  /* 0x0000000000017941 */ /* 0x000fea0003800000 */
.L_x_136:
        /* <DEDUP_REMOVED lines=10> */
.L_x_139:
[----:B------:R-:W-:Y:S05]  /*4530*/  BSYNC B1 ;  /* 0x0000000000017941 */ /* 0x000fea0003800000 */
.L_x_138:
        /* <DEDUP_REMOVED lines=10> */
.L_x_141:
[----:B------:R-:W-:Y:S05]  /*45e0*/  BSYNC B1 ;  /* 0x0000000000017941 */ /* 0x000fea0003800000 */
.L_x_140:
        /* <DEDUP_REMOVED lines=9> */
.L_x_143:
[----:B------:R-:W-:Y:S05]  /*4680*/  BSYNC B1 ;  /* 0x0000000000017941 */ /* 0x000fea0003800000 */
.L_x_142:
        /* <DEDUP_REMOVED lines=9> */
.L_x_145:
[----:B------:R-:W-:Y:S05]  /*4720*/  BSYNC B1 ;  /* 0x0000000000017941 */ /* 0x000fea0003800000 */
.L_x_144:
        /* <DEDUP_REMOVED lines=10> */
.L_x_147:
[----:B------:R-:W-:Y:S05]  /*47d0*/  BSYNC B1 ;  /* 0x0000000000017941 */ /* 0x000fea0003800000 */
.L_x_146:
        /* <DEDUP_REMOVED lines=10> */
.L_x_149:
[----:B------:R-:W-:Y:S05]  /*4880*/  BSYNC B1 ;  /* 0x0000000000017941 */ /* 0x000fea0003800000 */
.L_x_148:
        /* <DEDUP_REMOVED lines=9> */
.L_x_151:
[----:B------:R-:W-:Y:S05]  /*4920*/  BSYNC B1 ;  /* 0x0000000000017941 */ /* 0x000fea0003800000 */
.L_x_150:
        /* <DEDUP_REMOVED lines=9> */
.L_x_153:
[----:B------:R-:W-:Y:S05]  /*49c0*/  BSYNC B1 ;  /* 0x0000000000017941 */ /* 0x000fea0003800000 */
.L_x_152:
        /* <DEDUP_REMOVED lines=10> */
.L_x_155:
[----:B------:R-:W-:Y:S05]  /*4a70*/  BSYNC B1 ;  /* 0x0000000000017941 */ /* 0x000fea0003800000 */
.L_x_154:
        /* <DEDUP_REMOVED lines=10> */
.L_x_157:
[----:B------:R-:W-:Y:S05]  /*4b20*/  BSYNC B1 ;  /* 0x0000000000017941 */ /* 0x000fea0003800000 */
.L_x_156:
        /* <DEDUP_REMOVED lines=9> */
.L_x_159:
[----:B------:R-:W-:Y:S05]  /*4bc0*/  BSYNC B1 ;  /* 0x0000000000017941 */ /* 0x000fea0003800000 */
.L_x_158:
        /* <DEDUP_REMOVED lines=9> */
.L_x_161:
[----:B------:R-:W-:Y:S05]  /*4c60*/  BSYNC B1 ;  /* 0x0000000000017941 */ /* 0x000fea0003800000 */
.L_x_160:
        /* <DEDUP_REMOVED lines=10> */
.L_x_163:
[----:B------:R-:W-:Y:S05]  /*4d10*/  BSYNC B1 ;  /* 0x0000000000017941 */ /* 0x000fea0003800000 */
.L_x_162:
        /* <DEDUP_REMOVED lines=10> */
.L_x_165:
[----:B------:R-:W-:Y:S05]  /*4dc0*/  BSYNC B1 ;  /* 0x0000000000017941 */ /* 0x000fea0003800000 */
.L_x_164:
        /* <DEDUP_REMOVED lines=9> */
.L_x_167:
[----:B------:R-:W-:Y:S05]  /*4e60*/  BSYNC B1 ;  /* 0x0000000000017941 */ /* 0x000fea0003800000 */
.L_x_166:
        /* <DEDUP_REMOVED lines=9> */
.L_x_169:
[----:B------:R-:W-:Y:S05]  /*4f00*/  BSYNC B1 ;  /* 0x0000000000017941 */ /* 0x000fea0003800000 */
.L_x_168:
        /* <DEDUP_REMOVED lines=10> */
.L_x_171:
[----:B------:R-:W-:Y:S05]  /*4fb0*/  BSYNC B1 ;  /* 0x0000000000017941 */ /* 0x000fea0003800000 */
.L_x_170:
        /* <DEDUP_REMOVED lines=10> */
.L_x_173:
[----:B------:R-:W-:Y:S05]  /*5060*/  BSYNC B1 ;  /* 0x0000000000017941 */ /* 0x000fea0003800000 */
.L_x_172:
        /* <DEDUP_REMOVED lines=9> */
.L_x_175:
[----:B------:R-:W-:Y:S05]  /*5100*/  BSYNC B1 ;  /* 0x0000000000017941 */ /* 0x000fea0003800000 */
.L_x_174:
        /* <DEDUP_REMOVED lines=9> */
.L_x_177:
[----:B------:R-:W-:Y:S05]  /*51a0*/  BSYNC B1 ;  /* 0x0000000000017941 */ /* 0x000fea0003800000 */
.L_x_176:
        /* <DEDUP_REMOVED lines=10> */
.L_x_179:
[----:B------:R-:W-:Y:S05]  /*5250*/  BSYNC B1 ;  /* 0x0000000000017941 */ /* 0x000fea0003800000 */
.L_x_178:
        /* <DEDUP_REMOVED lines=10> */
.L_x_181:
[----:B------:R-:W-:Y:S05]  /*5300*/  BSYNC B1 ;  /* 0x0000000000017941 */ /* 0x000fea0003800000 */
.L_x_180:
        /* <DEDUP_REMOVED lines=9> */
.L_x_183:
[----:B------:R-:W-:Y:S05]  /*53a0*/  BSYNC B1 ;  /* 0x0000000000017941 */ /* 0x000fea0003800000 */
.L_x_182:
        /* <DEDUP_REMOVED lines=9> */
.L_x_185:
[----:B------:R-:W-:Y:S05]  /*5440*/  BSYNC B1 ;  /* 0x0000000000017941 */ /* 0x000fea0003800000 */
.L_x_184:
        /* <DEDUP_REMOVED lines=10> */
.L_x_187:
[----:B------:R-:W-:Y:S05]  /*54f0*/  BSYNC B1 ;  /* 0x0000000000017941 */ /* 0x000fea0003800000 */
.L_x_186:
        /* <DEDUP_REMOVED lines=10> */
.L_x_189:
[----:B------:R-:W-:Y:S05]  /*55a0*/  BSYNC B1 ;  /* 0x0000000000017941 */ /* 0x000fea0003800000 */
.L_x_188:
        /* <DEDUP_REMOVED lines=9> */
.L_x_191:
[----:B------:R-:W-:Y:S05]  /*5640*/  BSYNC B1 ;  /* 0x0000000000017941 */ /* 0x000fea0003800000 */
.L_x_190:
        /* <DEDUP_REMOVED lines=9> */
.L_x_193:
[----:B------:R-:W-:Y:S05]  /*56e0*/  BSYNC B1 ;  /* 0x0000000000017941 */ /* 0x000fea0003800000 */
.L_x_192:
        /* <DEDUP_REMOVED lines=10> */
.L_x_195:
[----:B------:R-:W-:Y:S05]  /*5790*/  BSYNC B1 ;  /* 0x0000000000017941 */ /* 0x000fea0003800000 */
.L_x_194:
        /* <DEDUP_REMOVED lines=10> */
.L_x_197:
[----:B------:R-:W-:Y:S05]  /*5840*/  BSYNC B1 ;  /* 0x0000000000017941 */ /* 0x000fea0003800000 */
.L_x_196:
        /* <DEDUP_REMOVED lines=9> */
.L_x_199:
[----:B------:R-:W-:Y:S05]  /*58e0*/  BSYNC B1 ;  /* 0x0000000000017941 */ /* 0x000fea0003800000 */
.L_x_198:
        /* <DEDUP_REMOVED lines=9> */
.L_x_201:
[----:B------:R-:W-:Y:S05]  /*5980*/  BSYNC B1 ;  /* 0x0000000000017941 */ /* 0x000fea0003800000 */
.L_x_200:
        /* <DEDUP_REMOVED lines=10> */
.L_x_203:
[----:B------:R-:W-:Y:S05]  /*5a30*/  BSYNC B1 ;  /* 0x0000000000017941 */ /* 0x000fea0003800000 */
.L_x_202:
        /* <DEDUP_REMOVED lines=10> */
.L_x_205:
[----:B------:R-:W-:Y:S05]  /*5ae0*/  BSYNC B1 ;  /* 0x0000000000017941 */ /* 0x000fea0003800000 */
.L_x_204:
        /* <DEDUP_REMOVED lines=9> */
.L_x_207:
[----:B------:R-:W-:Y:S05]  /*5b80*/  BSYNC B1 ;  /* 0x0000000000017941 */ /* 0x000fea0003800000 */
.L_x_206:
        /* <DEDUP_REMOVED lines=9> */
.L_x_209:
[----:B------:R-:W-:Y:S05]  /*5c20*/  BSYNC B1 ;  /* 0x0000000000017941 */ /* 0x000fea0003800000 */
.L_x_208:
        /* <DEDUP_REMOVED lines=10> */
.L_x_211:
[----:B------:R-:W-:Y:S05]  /*5cd0*/  BSYNC B1 ;  /* 0x0000000000017941 */ /* 0x000fea0003800000 */
.L_x_210:
        /* <DEDUP_REMOVED lines=10> */
.L_x_213:
[----:B------:R-:W-:Y:S05]  /*5d80*/  BSYNC B1 ;  /* 0x0000000000017941 */ /* 0x000fea0003800000 */
.L_x_212:
        /* <DEDUP_REMOVED lines=9> */
.L_x_215:
[----:B------:R-:W-:Y:S05]  /*5e20*/  BSYNC B1 ;  /* 0x0000000000017941 */ /* 0x000fea0003800000 */
.L_x_214:
        /* <DEDUP_REMOVED lines=9> */
.L_x_217:
[----:B------:R-:W-:Y:S05]  /*5ec0*/  BSYNC B1 ;  /* 0x0000000000017941 */ /* 0x000fea0003800000 */
.L_x_216:
        /* <DEDUP_REMOVED lines=10> */
.L_x_219:
[----:B------:R-:W-:Y:S05]  /*5f70*/  BSYNC B1 ;  /* 0x0000000000017941 */ /* 0x000fea0003800000 */
.L_x_218:
        /* <DEDUP_REMOVED lines=10> */
.L_x_221:
[----:B------:R-:W-:Y:S05]  /*6020*/  BSYNC B1 ;  /* 0x0000000000017941 */ /* 0x000fea0003800000 */
.L_x_220:
        /* <DEDUP_REMOVED lines=9> */
.L_x_223:
[----:B------:R-:W-:Y:S05]  /*60c0*/  BSYNC B1 ;  /* 0x0000000000017941 */ /* 0x000fea0003800000 */
.L_x_222:
        /* <DEDUP_REMOVED lines=9> */
.L_x_225:
[----:B------:R-:W-:Y:S05]  /*6160*/  BSYNC B1 ;  /* 0x0000000000017941 */ /* 0x000fea0003800000 */
.L_x_224:
        /* <DEDUP_REMOVED lines=10> */
.L_x_227:
[----:B------:R-:W-:Y:S05]  /*6210*/  BSYNC B1 ;  /* 0x0000000000017941 */ /* 0x000fea0003800000 */
.L_x_226:
        /* <DEDUP_REMOVED lines=10> */
.L_x_229:
[----:B------:R-:W-:Y:S05]  /*62c0*/  BSYNC B1 ;  /* 0x0000000000017941 */ /* 0x000fea0003800000 */
.L_x_228:
        /* <DEDUP_REMOVED lines=9> */
.L_x_231:
[----:B------:R-:W-:Y:S05]  /*6360*/  BSYNC B1 ;  /* 0x0000000000017941 */ /* 0x000fea0003800000 */
.L_x_230:
        /* <DEDUP_REMOVED lines=9> */
.L_x_233:
[----:B------:R-:W-:Y:S05]  /*6400*/  BSYNC B1 ;  /* 0x0000000000017941 */ /* 0x000fea0003800000 */
.L_x_232:
        /* <DEDUP_REMOVED lines=10> */
.L_x_235:
[----:B------:R-:W-:Y:S05]  /*64b0*/  BSYNC B1 ;  /* 0x0000000000017941 */ /* 0x000fea0003800000 */
.L_x_234:
        /* <DEDUP_REMOVED lines=10> */
.L_x_237:
[----:B------:R-:W-:Y:S05]  /*6560*/  BSYNC B1 ;  /* 0x0000000000017941 */ /* 0x000fea0003800000 */
.L_x_236:
        /* <DEDUP_REMOVED lines=9> */
.L_x_239:
[----:B------:R-:W-:Y:S05]  /*6600*/  BSYNC B1 ;  /* 0x0000000000017941 */ /* 0x000fea0003800000 */
.L_x_238:
        /* <DEDUP_REMOVED lines=9> */
.L_x_241:
[----:B------:R-:W-:Y:S05]  /*66a0*/  BSYNC B1 ;  /* 0x0000000000017941 */ /* 0x000fea0003800000 */
.L_x_240:
        /* <DEDUP_REMOVED lines=10> */
.L_x_243:
[----:B------:R-:W-:Y:S05]  /*6750*/  BSYNC B1 ;  /* 0x0000000000017941 */ /* 0x000fea0003800000 */
.L_x_242:
        /* <DEDUP_REMOVED lines=10> */
.L_x_245:
[----:B------:R-:W-:Y:S05]  /*6800*/  BSYNC B1 ;  /* 0x0000000000017941 */ /* 0x000fea0003800000 */
.L_x_244:
        /* <DEDUP_REMOVED lines=9> */
.L_x_247:
[----:B------:R-:W-:Y:S05]  /*68a0*/  BSYNC B1 ;  /* 0x0000000000017941 */ /* 0x000fea0003800000 */
.L_x_246:
        /* <DEDUP_REMOVED lines=9> */
.L_x_249:
[----:B------:R-:W-:Y:S05]  /*6940*/  BSYNC B1 ;  /* 0x0000000000017941 */ /* 0x000fea0003800000 */
.L_x_248:
        /* <DEDUP_REMOVED lines=10> */
.L_x_251:
[----:B------:R-:W-:Y:S05]  /*69f0*/  BSYNC B1 ;  /* 0x0000000000017941 */ /* 0x000fea0003800000 */
.L_x_250:
        /* <DEDUP_REMOVED lines=10> */
.L_x_253:
[----:B------:R-:W-:Y:S05]  /*6aa0*/  BSYNC B1 ;  /* 0x0000000000017941 */ /* 0x000fea0003800000 */
.L_x_252:
        /* <DEDUP_REMOVED lines=9> */
.L_x_255:
[----:B------:R-:W-:Y:S05]  /*6b40*/  BSYNC B1 ;  /* 0x0000000000017941 */ /* 0x000fea0003800000 */
.L_x_254:
        /* <DEDUP_REMOVED lines=9> */
.L_x_257:
[----:B------:R-:W-:Y:S05]  /*6be0*/  BSYNC B1 ;  /* 0x0000000000017941 */ /* 0x000fea0003800000 */
.L_x_256:
        /* <DEDUP_REMOVED lines=10> */
.L_x_259:
[----:B------:R-:W-:Y:S05]  /*6c90*/  BSYNC B1 ;  /* 0x0000000000017941 */ /* 0x000fea0003800000 */
.L_x_258:
        /* <DEDUP_REMOVED lines=10> */
.L_x_261:
[----:B------:R-:W-:Y:S05]  /*6d40*/  BSYNC B1 ;  /* 0x0000000000017941 */ /* 0x000fea0003800000 */
.L_x_260:
        /* <DEDUP_REMOVED lines=9> */
.L_x_263:
[----:B------:R-:W-:Y:S05]  /*6de0*/  BSYNC B1 ;  /* 0x0000000000017941 */ /* 0x000fea0003800000 */
.L_x_262:
        /* <DEDUP_REMOVED lines=9> */
.L_x_265:
[----:B------:R-:W-:Y:S05]  /*6e80*/  BSYNC B1 ;  /* 0x0000000000017941 */ /* 0x000fea0003800000 */
.L_x_264:
        /* <DEDUP_REMOVED lines=10> */
.L_x_267:
[----:B------:R-:W-:Y:S05]  /*6f30*/  BSYNC B1 ;  /* 0x0000000000017941 */ /* 0x000fea0003800000 */
.L_x_266:
        /* <DEDUP_REMOVED lines=10> */
.L_x_269:
[----:B------:R-:W-:Y:S05]  /*6fe0*/  BSYNC B1 ;  /* 0x0000000000017941 */ /* 0x000fea0003800000 */
.L_x_268:
        /* <DEDUP_REMOVED lines=9> */
.L_x_271:
[----:B------:R-:W-:Y:S05]  /*7080*/  BSYNC B1 ;  /* 0x0000000000017941 */ /* 0x000fea0003800000 */
.L_x_270:
        /* <DEDUP_REMOVED lines=9> */
.L_x_273:
[----:B------:R-:W-:Y:S05]  /*7120*/  BSYNC B1 ;  /* 0x0000000000017941 */ /* 0x000fea0003800000 */
.L_x_272:
        /* <DEDUP_REMOVED lines=10> */
.L_x_275:
[----:B------:R-:W-:Y:S05]  /*71d0*/  BSYNC B1 ;  /* 0x0000000000017941 */ /* 0x000fea0003800000 */
.L_x_274:
        /* <DEDUP_REMOVED lines=10> */
.L_x_277:
[----:B------:R-:W-:Y:S05]  /*7280*/  BSYNC B1 ;  /* 0x0000000000017941 */ /* 0x000fea0003800000 */
.L_x_276:
[----:B01--45:R-:W-:Y:S01]  /*7290*/  IMAD.U32 R6, R152, 0x10000, RZ ;  /* 0x0001000098067824 */ /* 0x033fe200078e00ff */
        /* <DEDUP_REMOVED lines=8> */
.L_x_279:
[----:B------:R-:W-:Y:S05]  /*7320*/  BSYNC B1 ;  /* 0x0000000000017941 */ /* 0x000fea0003800000 */
.L_x_278:
[----:B0-2--5:R-:W-:Y:S01]  /*7330*/  IMAD.U32 R4, R152, 0x10000, RZ ;  /* 0x0001000098047824 */ /* 0x025fe200078e00ff */
[----:B------:R-:W-:Y:S01]  /*7340*/  ISETP.GT.AND P0, PT, R0, 0x8, P0 ;  /* 0x000000080000780c */ /* 0x000fe20000704270 */
[----:B------:R-:W-:Y:S01]  /*7350*/  @P1 IMAD.MOV.U32 R5, RZ, RZ, R11 ;  /* 0x000000ffff051224 */ /* 0x000fe200078e000b */
[----:B------:R-:W-:Y:S01]  /*7360*/  BSSY B1, `(.L_x_280) ;  /* 0x0000008000017945 */ /* 0x000fe20003800000 */
[----:B------:R-:W-:Y:S01]  /*7370*/  FMUL R3, R4, R155 ;  /* 0x0000009b04037220 */ /* 0x000fe20000400000 */
[----:B------:R-:W-:-:S03]  /*7380*/  @P1 IMAD.MOV.U32 R4, RZ, RZ, R10 ;  /* 0x000000ffff041224 */ /* 0x000fc600078e000a */
[----:B------:R-:W-:-:S05]  /*7390*/  FFMA R3, R150, R154, R3 ;  /* 0x0000009a96037223 */ /* 0x000fca0000000003 */
[----:B------:R-:W-:-:S05]  /*73a0*/  F2FP.BF16.F32.PACK_AB R3, RZ, R3 ;  /* 0x00000003ff03723e */ /* 0x000fca00000010ff */
[----:B------:R0:W-:Y:S01]  /*73b0*/  @P1 STG.E.U16 desc[UR36][R4.64+0x1f0], R3 ;  /* 0x0001f00304001986 */ /* 0x0001e2000c101524 */
[----:B------:R-:W-:Y:S05]  /*73c0*/  @!P0 BRA `(.L_x_281) ;  /* 0x0000000000048947 */ /* 0x000fea0003800000 */
[----:B------:R2:W5:Y:S02]  /*73d0*/  LDG.E.LTC128B.U16 R152, desc[UR36][R8.64+0x1f2] ;  /* 0x0001f22408987981 */ /* 0x000564000c1e1520 */
.L_x_281:
[----:B------:R-:W-:Y:S05]  /*73e0*/  BSYNC B1 ;  /* 0x0000000000017941 */ /* 0x000fea0003800000 */
.L_x_280:
[----:B------:R-:W-:Y:S05]  /*73f0*/  @!P0 BRA `(.L_x_282) ;  /* 0x0000002400308947 */ /* 0x000fea0003800000 */
[----:B-----5:R-:W-:-:S04]  /*7400*/  IMAD.U32 R152, R152, 0x10000, RZ ;  /* 0x0001000098987824 */ /* 0x020fc800078e00ff */
[----:B------:R-:W-:-:S04]  /*7410*/  FMUL R152, R152, R155 ;  /* 0x0000009b98987220 */ /* 0x000fc80000400000 */
[----:B------:R-:W-:-:S05]  /*7420*/  FFMA R152, R151, R154, R152 ;  /* 0x0000009a97987223 */ /* 0x000fca0000000098 */
[----:B------:R-:W-:-:S05]  /*7430*/  F2FP.BF16.F32.PACK_AB R152, RZ, R152 ;  /* 0x00000098ff98723e */ /* 0x000fca00000010ff */
[----:B------:R4:W-:Y:S01]  /*7440*/  STG.E.U16 desc[UR36][R10.64+0x1f2], R152 ;  /* 0x0001f2980a007986 */ /* 0x0009e2000c101524 */
[----:B------:R-:W-:Y:S05]  /*7450*/  BRA `(.L_x_282) ;  /* 0x0000002400187947 */ /* 0x000fea0003800000 */
.L_x_29:
[----:B------:R-:W-:Y:S01]  /*7460*/  ISETP.GT.AND P0, PT, R3, 0x1, PT ;  /* 0x000000010300780c */ /* 0x000fe20003f04270 */
[----:B------:R-:W-:Y:S01]  /*7470*/  ULDC.64 UR4, c[0x0][0x5c0] ;  /* 0x0001700000047ab9 */ /* 0x000fe20000000a00 */
[-C--:B------:R-:W-:Y:S01]  /*7480*/  FMUL R24, R24, R154.reuse ;  /* 0x0000009a18187220 */ /* 0x080fe20000400000 */
[-C--:B------:R-:W-:Y:S01]  /*7490*/  FMUL R25, R25, R154.reuse ;  /* 0x0000009a19197220 */ /* 0x080fe20000400000 */
[----:B------:R-:W-:Y:S01]  /*74a0*/  ISETP.GT.AND P3, PT, R0, RZ, P0 ;  /* 0x000000ff0000720c */ /* 0x000fe20000764270 */
[-C--:B------:R-:W-:Y:S01]  /*74b0*/  FMUL R26, R26, R154.reuse ;  /* 0x0000009a1a1a7220 */ /* 0x080fe20000400000 */
[----:B------:R-:W-:Y:S01]  /*74c0*/  LEA R4, P4, R160, UR4, 0x1 ;  /* 0x00000004a0047c11 */ /* 0x000fe2000f8808ff */
[----:B------:R-:W-:Y:S01]  /*74d0*/  FMUL R27, R27, R154 ;  /* 0x0000009a1b1b7220 */ /* 0x000fe20000400000 */
[----:B------:R-:W-:Y:S01]  /*74e0*/  F2FP.BF16.F32.PACK_AB R24, RZ, R24 ;  /* 0x00000018ff18723e */ /* 0x000fe200000010ff */
[-C--:B------:R-:W-:Y:S01]  /*74f0*/  FMUL R28, R28, R154.reuse ;  /* 0x0000009a1c1c7220 */ /* 0x080fe20000400000 */
[----:B------:R-:W-:Y:S01]  /*7500*/  LEA.HI.X R5, R160, UR5, R169, 0x1, P4 ;  /* 0x00000005a0057c11 */ /* 0x000fe2000a0f0ca9 */
[-C--:B------:R-:W-:Y:S01]  /*7510*/  FMUL R29, R29, R154.reuse ;  /* 0x0000009a1d1d7220 */ /* 0x080fe20000400000 */
[----:B------:R-:W-:Y:S01]  /*7520*/  F2FP.BF16.F32.PACK_AB R25, RZ, R25 ;  /* 0x00000019ff19723e */ /* 0x000fe200000010ff */
[-C--:B------:R-:W-:Y:S01]  /*7530*/  FMUL R30, R30, R154.reuse ;  /* 0x0000009a1e1e7220 */ /* 0x080fe20000400000 */
[----:B------:R-:W-:Y:S01]  /*7540*/  SHF.L.U64.HI R11, R10, 0x4, R11 ;  /* 0x000000040a0b7819 */ /* 0x000fe2000001020b */
[----:B------:R-:W-:Y:S01]  /*7550*/  @P1 STG.E.U16 desc[UR36][R4.64], R24 ;  /* 0x0000001804001986 */ /* 0x000fe2000c101524 */
[----:B------:R-:W-:Y:S01]  /*7560*/  ISETP.GT.AND P1, PT, R3, 0x8, PT ;  /* 0x000000080300780c */ /* 0x000fe20003f24270 */
[----:B------:R-:W-:Y:S01]  /*7570*/  FMUL R31, R31, R154 ;  /* 0x0000009a1f1f7220 */ /* 0x000fe20000400000 */
[----:B------:R-:W-:Y:S01]  /*7580*/  ISETP.GT.AND P4, PT, R0, 0x8, P0 ;  /* 0x000000080000780c */ /* 0x000fe20000784270 */
[----:B------:R-:W-:Y:S01]  /*7590*/  @P3 STG.E.U16 desc[UR36][R4.64+0x2], R25 ;  /* 0x0000021904003986 */ /* 0x000fe2000c101524 */
[----:B------:R-:W-:Y:S01]  /*75a0*/  LEA R6, P3, R10, R4, 0x4 ;  /* 0x000000040a067211 */ /* 0x000fe200078620ff */
[-C--:B------:R-:W-:Y:S01]  /*75b0*/  FMUL R32, R32, R154.reuse ;  /* 0x0000009a20207220 */ /* 0x080fe20000400000 */
[C---:B------:R-:W-:Y:S01]  /*75c0*/  ISETP.GT.AND P2, PT, R0.reuse, 0x8, P2 ;  /* 0x000000080000780c */ /* 0x040fe20001744270 */
[-C--:B------:R-:W-:Y:S01]  /*75d0*/  FMUL R33, R33, R154.reuse ;  /* 0x0000009a21217220 */ /* 0x080fe20000400000 */
[----:B------:R-:W-:Y:S01]  /*75e0*/  ISETP.GT.AND P0, PT, R3, 0x9, PT ;  /* 0x000000090300780c */ /* 0x000fe20003f04270 */
[----:B------:R-:W-:Y:S01]  /*75f0*/  IMAD.X R7, R11, 0x1, R5, P3 ;  /* 0x000000010b077824 */ /* 0x000fe200018e0605 */
[----:B------:R-:W-:Y:S01]  /*7600*/  ISETP.GT.AND P5, PT, R0, RZ, P1 ;  /* 0x000000ff0000720c */ /* 0x000fe20000fa4270 */
[-C--:B------:R-:W-:Y:S01]  /*7610*/  FMUL R34, R34, R154.reuse ;  /* 0x0000009a22227220 */ /* 0x080fe20000400000 */
[----:B------:R-:W-:Y:S01]  /*7620*/  ISETP.GT.AND P3, PT, R0, RZ, P0 ;  /* 0x000000ff0000720c */ /* 0x000fe20000764270 */
[----:B------:R-:W-:Y:S01]  /*7630*/  FMUL R35, R35, R154 ;  /* 0x0000009a23237220 */ /* 0x000fe20000400000 */
[----:B------:R-:W-:Y:S01]  /*7640*/  F2FP.BF16.F32.PACK_AB R26, RZ, R26 ;  /* 0x0000001aff1a723e */ /* 0x000fe200000010ff */
[-C--:B------:R-:W-:Y:S01]  /*7650*/  FMUL R36, R36, R154.reuse ;  /* 0x0000009a24247220 */ /* 0x080fe20000400000 */
[----:B------:R-:W-:Y:S01]  /*7660*/  F2FP.BF16.F32.PACK_AB R27, RZ, R27 ;  /* 0x0000001bff1b723e */ /* 0x000fe200000010ff */
[----:B------:R-:W-:Y:S01]  /*7670*/  FMUL R37, R37, R154 ;  /* 0x0000009a25257220 */ /* 0x000fe20000400000 */
[----:B------:R-:W-:Y:S01]  /*7680*/  F2FP.BF16.F32.PACK_AB R28, RZ, R28 ;  /* 0x0000001cff1c723e */ /* 0x000fe200000010ff */
[----:B------:R-:W-:Y:S01]  /*7690*/  @P2 STG.E.U16 desc[UR36][R6.64], R26 ;  /* 0x0000001a06002986 */ /* 0x000fe2000c101524 */
[----:B------:R-:W-:Y:S01]  /*76a0*/  F2FP.BF16.F32.PACK_AB R29, RZ, R29 ;  /* 0x0000001dff1d723e */ /* 0x000fe200000010ff */
[-C--:B------:R-:W-:Y:S01]  /*76b0*/  FMUL R38, R38, R154.reuse ;  /* 0x0000009a26267220 */ /* 0x080fe20000400000 */
[C---:B------:R-:W-:Y:S01]  /*76c0*/  ISETP.GT.AND P2, PT, R0.reuse, 0x8, P1 ;  /* 0x000000080000780c */ /* 0x040fe20000f44270 */
[----:B------:R-:W-:Y:S01]  /*76d0*/  @P4 STG.E.U16 desc[UR36][R6.64+0x2], R27 ;  /* 0x0000021b06004986 */ /* 0x000fe2000c101524 */
[----:B------:R-:W-:Y:S01]  /*76e0*/  ISETP.GT.AND P1, PT, R3, 0x10, PT ;  /* 0x000000100300780c */ /* 0x000fe20003f24270 */
[----:B------:R-:W-:Y:S01]  /*76f0*/  FMUL R39, R39, R154 ;  /* 0x0000009a27277220 */ /* 0x000fe20000400000 */
[----:B------:R-:W-:Y:S01]  /*7700*/  F2FP.BF16.F32.PACK_AB R30, RZ, R30 ;  /* 0x0000001eff1e723e */ /* 0x000fe200000010ff */
[----:B------:R-:W-:Y:S01]  /*7710*/  @P5 STG.E.U16 desc[UR36][R4.64+0x10], R28 ;  /* 0x0000101c04005986 */ /* 0x000fe2000c101524 */
[----:B------:R-:W-:Y:S01]  /*7720*/  ISETP.GT.AND P4, PT, R0, RZ, P1 ;  /* 0x000000ff0000720c */ /* 0x000fe20000f84270 */
[-C--:B------:R-:W-:Y:S01]  /*7730*/  FMUL R40, R40, R154.reuse ;  /* 0x0000009a28287220 */ /* 0x080fe20000400000 */
[----:B------:R-:W-:Y:S01]  /*7740*/  F2FP.BF16.F32.PACK_AB R31, RZ, R31 ;  /* 0x0000001fff1f723e */ /* 0x000fe200000010ff */
[----:B------:R-:W-:Y:S01]  /*7750*/  @P3 STG.E.U16 desc[UR36][R4.64+0x12], R29 ;  /* 0x0000121d04003986 */ /* 0x000fe2000c101524 */
[----:B------:R-:W-:Y:S01]  /*7760*/  ISETP.GT.AND P3, PT, R0, 0x8, P0 ;  /* 0x000000080000780c */ /* 0x000fe20000764270 */
[----:B------:R-:W-:Y:S01]  /*7770*/  FMUL R41, R41, R154 ;  /* 0x0000009a29297220 */ /* 0x000fe20000400000 */
[----:B------:R-:W-:Y:S01]  /*7780*/  ISETP.GT.AND P0, PT, R3, 0x11, PT ;  /* 0x000000110300780c */ /* 0x000fe20003f04270 */
[----:B------:R-:W-:Y:S01]  /*7790*/  @P2 STG.E.U16 desc[UR36][R6.64+0x10], R30 ;  /* 0x0000101e06002986 */ /* 0x000fe2000c101524 */
[----:B------:R-:W-:Y:S01]  /*77a0*/  F2FP.BF16.F32.PACK_AB R32, RZ, R32 ;  /* 0x00000020ff20723e */ /* 0x000fe200000010ff */
[-C--:B------:R-:W-:Y:S01]  /*77b0*/  FMUL R42, R42, R154.reuse ;  /* 0x0000009a2a2a7220 */ /* 0x080fe20000400000 */
[C---:B------:R-:W-:Y:S01]  /*77c0*/  ISETP.GT.AND P5, PT, R0.reuse, RZ, P0 ;  /* 0x000000ff0000720c */ /* 0x040fe200007a4270 */
[-C--:B------:R-:W-:Y:S01]  /*77d0*/  FMUL R43, R43, R154.reuse ;  /* 0x0000009a2b2b7220 */ /* 0x080fe20000400000 */
[----:B------:R-:W-:Y:S01]  /*77e0*/  ISETP.GT.AND P2, PT, R0, 0x8, P1 ;  /* 0x000000080000780c */ /* 0x000fe20000f44270 */
[-C--:B------:R-:W-:Y:S01]  /*77f0*/  FMUL R44, R44, R154.reuse ;  /* 0x0000009a2c2c7220 */ /* 0x080fe20000400000 */
[----:B------:R-:W-:Y:S01]  /*7800*/  ISETP.GT.AND P1, PT, R3, 0x18, PT ;  /* 0x000000180300780c */ /* 0x000fe20003f24270 */
[-C--:B------:R-:W-:Y:S01]  /*7810*/  FMUL R45, R45, R154.reuse ;  /* 0x0000009a2d2d7220 */ /* 0x080fe20000400000 */
[----:B------:R-:W-:Y:S01]  /*7820*/  F2FP.BF16.F32.PACK_AB R33, RZ, R33 ;  /* 0x00000021ff21723e */ /* 0x000fe200000010ff */
[----:B------:R-:W-:Y:S01]  /*7830*/  @P3 STG.E.U16 desc[UR36][R6.64+0x12], R31 ;  /* 0x0000121f06003986 */ /* 0x000fe2000c101524 */
[----:B------:R-:W-:Y:S01]  /*7840*/  ISETP.GT.AND P3, PT, R0, 0x8, P0 ;  /* 0x000000080000780c */ /* 0x000fe20000764270 */
[-C--:B------:R-:W-:Y:S01]  /*7850*/  FMUL R46, R46, R154.reuse ;  /* 0x0000009a2e2e7220 */ /* 0x080fe20000400000 */
[----:B------:R-:W-:Y:S01]  /*7860*/  ISETP.GT.AND P0, PT, R3, 0x19, PT ;  /* 0x000000190300780c */ /* 0x000fe20003f04270 */
[----:B------:R-:W-:Y:S01]  /*7870*/  @P4 STG.E.U16 desc[UR36][R4.64+0x20], R32 ;  /* 0x0000202004004986 */ /* 0x000fe2000c101524 */
[C---:B------:R-:W-:Y:S01]  /*7880*/  ISETP.GT.AND P4, PT, R0.reuse, RZ, P1 ;  /* 0x000000ff0000720c */ /* 0x040fe20000f84270 */
[----:B------:R-:W-:Y:S01]  /*7890*/  FMUL R47, R47, R154 ;  /* 0x0000009a2f2f7220 */ /* 0x000fe20000400000 */
[----:B------:R-:W-:Y:S01]  /*78a0*/  F2FP.BF16.F32.PACK_AB R34, RZ, R34 ;  /* 0x00000022ff22723e */ /* 0x000fe200000010ff */
[----:B------:R-:W-:Y:S01]  /*78b0*/  @P5 STG.E.U16 desc[UR36][R4.64+0x22], R33 ;  /* 0x0000222104005986 */ /* 0x000fe2000c101524 */
[----:B------:R-:W-:Y:S01]  /*78c0*/  ISETP.GT.AND P5, PT, R0, RZ, P0 ;  /* 0x000000ff0000720c */ /* 0x000fe200007a4270 */
[----:B------:R-:W-:Y:S01]  /*78d0*/  FMUL R48, R48, R154 ;  /* 0x0000009a30307220 */ /* 0x000fe20000400000 */
[----:B------:R-:W-:Y:S01]  /*78e0*/  F2FP.BF16.F32.PACK_AB R35, RZ, R35 ;  /* 0x00000023ff23723e */ /* 0x000fe200000010ff */
[----:B------:R-:W-:Y:S01]  /*78f0*/  @P2 STG.E.U16 desc[UR36][R6.64+0x20], R34 ;  /* 0x0000202206002986 */ /* 0x000fe2000c101524 */
[----:B------:R-:W-:Y:S01]  /*7900*/  F2FP.BF16.F32.PACK_AB R36, RZ, R36 ;  /* 0x00000024ff24723e */ /* 0x000fe200000010ff */
[-C--:B------:R-:W-:Y:S01]  /*7910*/  FMUL R49, R49, R154.reuse ;  /* 0x0000009a31317220 */ /* 0x080fe20000400000 */
[----:B------:R-:W-:Y:S01]  /*7920*/  ISETP.GT.AND P2, PT, R0, 0x8, P1 ;  /* 0x000000080000780c */ /* 0x000fe20000f44270 */
[----:B------:R-:W-:Y:S01]  /*7930*/  @P3 STG.E.U16 desc[UR36][R6.64+0x22], R35 ;  /* 0x0000222306003986 */ /* 0x000fe2000c101524 */
[----:B------:R-:W-:Y:S01]  /*7940*/  ISETP.GT.AND P1, PT, R3, 0x20, PT ;  /* 0x000000200300780c */ /* 0x000fe20003f24270 */
[-C--:B------:R-:W-:Y:S01]  /*7950*/  FMUL R50, R50, R154.reuse ;  /* 0x0000009a32327220 */ /* 0x080fe20000400000 */
[----:B------:R-:W-:Y:S01]  /*7960*/  F2FP.BF16.F32.PACK_AB R37, RZ, R37 ;  /* 0x00000025ff25723e */ /* 0x000fe200000010ff */
[----:B------:R-:W-:Y:S01]  /*7970*/  @P4 STG.E.U16 desc[UR36][R4.64+0x30], R36 ;  /* 0x0000302404004986 */ /* 0x000fe2000c101524 */
[C---:B------:R-:W-:Y:S01]  /*7980*/  ISETP.GT.AND P3, PT, R0.reuse, 0x8, P0 ;  /* 0x000000080000780c */ /* 0x040fe20000764270 */
[-C--:B------:R-:W-:Y:S01]  /*7990*/  FMUL R51, R51, R154.reuse ;  /* 0x0000009a33337220 */ /* 0x080fe20000400000 */
[----:B------:R-:W-:Y:S01]  /*79a0*/  ISETP.GT.AND P0, PT, R3, 0x21, PT ;  /* 0x000000210300780c */ /* 0x000fe20003f04270 */
[----:B------:R-:W-:Y:S01]  /*79b0*/  @P5 STG.E.U16 desc[UR36][R4.64+0x32], R37 ;  /* 0x0000322504005986 */ /* 0x000fe2000c101524 */
[----:B------:R-:W-:Y:S01]  /*79c0*/  ISETP.GT.AND P4, PT, R0, RZ, P1 ;  /* 0x000000ff0000720c */ /* 0x000fe20000f84270 */
[----:B------:R-:W-:Y:S01]  /*79d0*/  FMUL R52, R52, R154 ;  /* 0x0000009a34347220 */ /* 0x000fe20000400000 */
[----:B------:R-:W-:Y:S01]  /*79e0*/  F2FP.BF16.F32.PACK_AB R38, RZ, R38 ;  /* 0x00000026ff26723e */ /* 0x000fe200000010ff */
[-C--:B------:R-:W-:Y:S01]  /*79f0*/  FMUL R53, R53, R154.reuse ;  /* 0x0000009a35357220 */ /* 0x080fe20000400000 */
        /* <DEDUP_REMOVED lines=325> */
[----:B------:R-:W-:Y:S01]  /*8e50*/  FMUL R151, R151, R154 ;  /* 0x0000009a97977220 */ /* 0x000fe20000400000 */
[----:B------:R-:W-:Y:S01]  /*8e60*/  ISETP.GT.AND P2, PT, R0, 0x8, P1 ;  /* 0x000000080000780c */ /* 0x000fe20000f44270 */
[----:B------:R-:W-:Y:S01]  /*8e70*/  @P3 STG.E.U16 desc[UR36][R6.64+0x132], R103 ;  /* 0x0001326706003986 */ /* 0x000fe2000c101524 */
[----:B------:R-:W-:-:S02]  /*8e80*/  ISETP.GT.AND P1, PT, R3, 0xa8, PT ;  /* 0x000000a80300780c */ /* 0x000fc40003f24270 */
[----:B------:R-:W-:Y:S01]  /*8e90*/  F2FP.BF16.F32.PACK_AB R105, RZ, R105 ;  /* 0x00000069ff69723e */ /* 0x000fe200000010ff */
[----:B------:R-:W-:Y:S01]  /*8ea0*/  @P4 STG.E.U16 desc[UR36][R4.64+0x140], R104 ;  /* 0x0001406804004986 */ /* 0x000fe2000c101524 */
[C---:B------:R-:W-:Y:S02]  /*8eb0*/  ISETP.GT.AND P3, PT, R0.reuse, 0x8, P0 ;  /* 0x000000080000780c */ /* 0x040fe40000764270 */
[----:B------:R-:W-:Y:S01]  /*8ec0*/  ISETP.GT.AND P0, PT, R3, 0xa9, PT ;  /* 0x000000a90300780c */ /* 0x000fe20003f04270 */
[----:B------:R-:W-:Y:S01]  /*8ed0*/  @P5 STG.E.U16 desc[UR36][R4.64+0x142], R105 ;  /* 0x0001426904005986 */ /* 0x000fe2000c101524 */
[C---:B------:R-:W-:Y:S02]  /*8ee0*/  ISETP.GT.AND P4, PT, R0.reuse, RZ, P1 ;  /* 0x000000ff0000720c */ /* 0x040fe40000f84270 */
[----:B------:R-:W-:Y:S02]  /*8ef0*/  F2FP.BF16.F32.PACK_AB R106, RZ, R106 ;  /* 0x0000006aff6a723e */ /* 0x000fe400000010ff */
[----:B------:R-:W-:-:S02]  /*8f00*/  ISETP.GT.AND P5, PT, R0, RZ, P0 ;  /* 0x000000ff0000720c */ /* 0x000fc400007a4270 */
[----:B------:R-:W-:Y:S01]  /*8f10*/  F2FP.BF16.F32.PACK_AB R107, RZ, R107 ;  /* 0x0000006bff6b723e */ /* 0x000fe200000010ff */
[----:B------:R-:W-:Y:S01]  /*8f20*/  @P2 STG.E.U16 desc[UR36][R6.64+0x140], R106 ;  /* 0x0001406a06002986 */ /* 0x000fe2000c101524 */
[----:B------:R-:W-:Y:S02]  /*8f30*/  F2FP.BF16.F32.PACK_AB R108, RZ, R108 ;  /* 0x0000006cff6c723e */ /* 0x000fe400000010ff */
[C---:B------:R-:W-:Y:S01]  /*8f40*/  ISETP.GT.AND P2, PT, R0.reuse, 0x8, P1 ;  /* 0x000000080000780c */ /* 0x040fe20000f44270 */
[----:B------:R-:W-:Y:S01]  /*8f50*/  @P3 STG.E.U16 desc[UR36][R6.64+0x142], R107 ;  /* 0x0001426b06003986 */ /* 0x000fe2000c101524 */
[----:B------:R-:W-:Y:S02]  /*8f60*/  ISETP.GT.AND P1, PT, R3, 0xb0, PT ;  /* 0x000000b00300780c */ /* 0x000fe40003f24270 */
[----:B------:R-:W-:Y:S01]  /*8f70*/  F2FP.BF16.F32.PACK_AB R109, RZ, R109 ;  /* 0x0000006dff6d723e */ /* 0x000fe200000010ff */
[----:B------:R-:W-:Y:S01]  /*8f80*/  @P4 STG.E.U16 desc[UR36][R4.64+0x150], R108 ;  /* 0x0001506c04004986 */ /* 0x000fe2000c101524 */
[----:B------:R-:W-:-:S02]  /*8f90*/  ISETP.GT.AND P3, PT, R0, 0x8, P0 ;  /* 0x000000080000780c */ /* 0x000fc40000764270 */
[----:B------:R-:W-:Y:S01]  /*8fa0*/  ISETP.GT.AND P0, PT, R3, 0xb1, PT ;  /* 0x000000b10300780c */ /* 0x000fe20003f04270 */
[----:B------:R-:W-:Y:S01]  /*8fb0*/  @P5 STG.E.U16 desc[UR36][R4.64+0x152], R109 ;  /* 0x0001526d04005986 */ /* 0x000fe2000c101524 */
[C---:B------:R-:W-:Y:S02]  /*8fc0*/  ISETP.GT.AND P4, PT, R0.reuse, RZ, P1 ;  /* 0x000000ff0000720c */ /* 0x040fe40000f84270 */
[----:B------:R-:W-:Y:S02]  /*8fd0*/  F2FP.BF16.F32.PACK_AB R110, RZ, R110 ;  /* 0x0000006eff6e723e */ /* 0x000fe400000010ff */
[----:B------:R-:W-:Y:S02]  /*8fe0*/  ISETP.GT.AND P5, PT, R0, RZ, P0 ;  /* 0x000000ff0000720c */ /* 0x000fe400007a4270 */
[----:B------:R-:W-:Y:S01]  /*8ff0*/  F2FP.BF16.F32.PACK_AB R111, RZ, R111 ;  /* 0x0000006fff6f723e */ /* 0x000fe200000010ff */
[----:B------:R-:W-:Y:S01]  /*9000*/  @P2 STG.E.U16 desc[UR36][R6.64+0x150], R110 ;  /* 0x0001506e06002986 */ /* 0x000fe2000c101524 */
[----:B------:R-:W-:-:S02]  /*9010*/  F2FP.BF16.F32.PACK_AB R112, RZ, R112 ;  /* 0x00000070ff70723e */ /* 0x000fc400000010ff */
[C---:B------:R-:W-:Y:S01]  /*9020*/  ISETP.GT.AND P2, PT, R0.reuse, 0x8, P1 ;  /* 0x000000080000780c */ /* 0x040fe20000f44270 */
[----:B------:R-:W-:Y:S01]  /*9030*/  @P3 STG.E.U16 desc[UR36][R6.64+0x152], R111 ;  /* 0x0001526f06003986 */ /* 0x000fe2000c101524 */
[C---:B------:R-:W-:Y:S02]  /*9040*/  ISETP.GT.AND P1, PT, R3.reuse, 0xb8, PT ;  /* 0x000000b80300780c */ /* 0x040fe40003f24270 */
[----:B------:R-:W-:Y:S01]  /*9050*/  F2FP.BF16.F32.PACK_AB R113, RZ, R113 ;  /* 0x00000071ff71723e */ /* 0x000fe200000010ff */
[----:B------:R-:W-:Y:S01]  /*9060*/  @P4 STG.E.U16 desc[UR36][R4.64+0x160], R112 ;  /* 0x0001607004004986 */ /* 0x000fe2000c101524 */
[C---:B------:R-:W-:Y:S02]  /*9070*/  ISETP.GT.AND P3, PT, R0.reuse, 0x8, P0 ;  /* 0x000000080000780c */ /* 0x040fe40000764270 */
[----:B------:R-:W-:Y:S01]  /*9080*/  ISETP.GT.AND P0, PT, R3, 0xb9, PT ;  /* 0x000000b90300780c */ /* 0x000fe20003f04270 */
[----:B------:R-:W-:Y:S01]  /*9090*/  @P5 STG.E.U16 desc[UR36][R4.64+0x162], R113 ;  /* 0x0001627104005986 */ /* 0x000fe2000c101524 */
[----:B------:R-:W-:-:S02]  /*90a0*/  ISETP.GT.AND P4, PT, R0, RZ, P1 ;  /* 0x000000ff0000720c */ /* 0x000fc40000f84270 */
[----:B------:R-:W-:Y:S02]  /*90b0*/  F2FP.BF16.F32.PACK_AB R114, RZ, R114 ;  /* 0x00000072ff72723e */ /* 0x000fe400000010ff */
[C---:B------:R-:W-:Y:S02]  /*90c0*/  ISETP.GT.AND P5, PT, R0.reuse, RZ, P0 ;  /* 0x000000ff0000720c */ /* 0x040fe400007a4270 */
[----:B------:R-:W-:Y:S01]  /*90d0*/  F2FP.BF16.F32.PACK_AB R115, RZ, R115 ;  /* 0x00000073ff73723e */ /* 0x000fe200000010ff */
[----:B------:R-:W-:Y:S01]  /*90e0*/  @P2 STG.E.U16 desc[UR36][R6.64+0x160], R114 ;  /* 0x0001607206002986 */ /* 0x000fe2000c101524 */
[----:B------:R-:W-:Y:S02]  /*90f0*/  F2FP.BF16.F32.PACK_AB R116, RZ, R116 ;  /* 0x00000074ff74723e */ /* 0x000fe400000010ff */
        /* <DEDUP_REMOVED lines=65> */
[----:B------:R-:W-:Y:S02]  /*9510*/  ISETP.GT.AND P5, PT, R0, RZ, P0 ;  /* 0x000000ff0000720c */ /* 0x000fe400007a4270 */
[----:B------:R-:W-:Y:S02]  /*9520*/  F2FP.BF16.F32.PACK_AB R134, RZ, R134 ;  /* 0x00000086ff86723e */ /* 0x000fe400000010ff */
[----:B------:R-:W-:Y:S02]  /*9530*/  F2FP.BF16.F32.PACK_AB R135, RZ, R135 ;  /* 0x00000087ff87723e */ /* 0x000fe400000010ff */
[----:B------:R-:W-:Y:S01]  /*9540*/  F2FP.BF16.F32.PACK_AB R136, RZ, R136 ;  /* 0x00000088ff88723e */ /* 0x000fe200000010ff */
[----:B------:R-:W-:Y:S01]  /*9550*/  @P2 STG.E.U16 desc[UR36][R6.64+0x1b0], R134 ;  /* 0x0001b08606002986 */ /* 0x000fe2000c101524 */
[----:B------:R-:W-:-:S02]  /*9560*/  F2FP.BF16.F32.PACK_AB R137, RZ, R137 ;  /* 0x00000089ff89723e */ /* 0x000fc400000010ff */
[C---:B------:R-:W-:Y:S01]  /*9570*/  ISETP.GT.AND P1, PT, R0.reuse, 0x8, P1 ;  /* 0x000000080000780c */ /* 0x040fe20000f24270 */
[----:B------:R-:W-:Y:S01]  /*9580*/  @P3 STG.E.U16 desc[UR36][R6.64+0x1b2], R135 ;  /* 0x0001b28706003986 */ /* 0x000fe2000c101524 */
[C---:B------:R-:W-:Y:S02]  /*9590*/  ISETP.GT.AND P2, PT, R0.reuse, 0x8, P0 ;  /* 0x000000080000780c */ /* 0x040fe40000744270 */
[C---:B------:R-:W-:Y:S01]  /*95a0*/  ISETP.GT.AND P0, PT, R3.reuse, 0xe9, PT ;  /* 0x000000e90300780c */ /* 0x040fe20003f04270 */
[----:B------:R-:W-:Y:S01]  /*95b0*/  @P4 STG.E.U16 desc[UR36][R4.64+0x1c0], R136 ;  /* 0x0001c08804004986 */ /* 0x000fe2000c101524 */
[----:B------:R-:W-:Y:S02]  /*95c0*/  ISETP.GT.AND P4, PT, R3, 0xe8, PT ;  /* 0x000000e80300780c */ /* 0x000fe40003f84270 */
[----:B------:R-:W-:Y:S01]  /*95d0*/  F2FP.BF16.F32.PACK_AB R138, RZ, R138 ;  /* 0x0000008aff8a723e */ /* 0x000fe200000010ff */
[----:B------:R-:W-:Y:S01]  /*95e0*/  @P5 STG.E.U16 desc[UR36][R4.64+0x1c2], R137 ;  /* 0x0001c28904005986 */ /* 0x000fe2000c101524 */
[----:B------:R-:W-:-:S02]  /*95f0*/  ISETP.GT.AND P5, PT, R0, RZ, P4 ;  /* 0x000000ff0000720c */ /* 0x000fc400027a4270 */
[----:B------:R-:W-:Y:S01]  /*9600*/  F2FP.BF16.F32.PACK_AB R139, RZ, R139 ;  /* 0x0000008bff8b723e */ /* 0x000fe200000010ff */
[----:B------:R-:W-:Y:S01]  /*9610*/  @P1 STG.E.U16 desc[UR36][R6.64+0x1c0], R138 ;  /* 0x0001c08a06001986 */ /* 0x000fe2000c101524 */
[----:B------:R-:W-:Y:S02]  /*9620*/  F2FP.BF16.F32.PACK_AB R140, RZ, R140 ;  /* 0x0000008cff8c723e */ /* 0x000fe400000010ff */
[C---:B------:R-:W-:Y:S01]  /*9630*/  ISETP.GT.AND P3, PT, R0.reuse, RZ, P0 ;  /* 0x000000ff0000720c */ /* 0x040fe20000764270 */
[----:B------:R-:W-:Y:S01]  /*9640*/  @P2 STG.E.U16 desc[UR36][R6.64+0x1c2], R139 ;  /* 0x0001c28b06002986 */ /* 0x000fe2000c101524 */
[C---:B------:R-:W-:Y:S02]  /*9650*/  ISETP.GT.AND P4, PT, R0.reuse, 0x8, P4 ;  /* 0x000000080000780c */ /* 0x040fe40002784270 */
[----:B------:R-:W-:Y:S02]  /*9660*/  F2FP.BF16.F32.PACK_AB R141, RZ, R141 ;  /* 0x0000008dff8d723e */ /* 0x000fe400000010ff */
[----:B------:R-:W-:Y:S01]  /*9670*/  F2FP.BF16.F32.PACK_AB R142, RZ, R142 ;  /* 0x0000008eff8e723e */ /* 0x000fe200000010ff */
[----:B------:R-:W-:Y:S01]  /*9680*/  @P5 STG.E.U16 desc[UR36][R4.64+0x1d0], R140 ;  /* 0x0001d08c04005986 */ /* 0x000fe2000c101524 */
[----:B------:R-:W-:-:S02]  /*9690*/  ISETP.GT.AND P5, PT, R0, 0x8, P0 ;  /* 0x000000080000780c */ /* 0x000fc400007a4270 */
[----:B------:R-:W-:Y:S02]  /*96a0*/  F2FP.BF16.F32.PACK_AB R143, RZ, R143 ;  /* 0x0000008fff8f723e */ /* 0x000fe400000010ff */
[C---:B------:R-:W-:Y:S01]  /*96b0*/  ISETP.GT.AND P0, PT, R3.reuse, 0xf1, PT ;  /* 0x000000f10300780c */ /* 0x040fe20003f04270 */
[----:B------:R-:W-:Y:S01]  /*96c0*/  @P3 STG.E.U16 desc[UR36][R4.64+0x1d2], R141 ;  /* 0x0001d28d04003986 */ /* 0x000fe2000c101524 */
[----:B------:R-:W-:Y:S02]  /*96d0*/  ISETP.GT.AND P3, PT, R3, 0xf0, PT ;  /* 0x000000f00300780c */ /* 0x000fe40003f64270 */
[----:B------:R-:W-:Y:S01]  /*96e0*/  F2FP.BF16.F32.PACK_AB R144, RZ, R144 ;  /* 0x00000090ff90723e */ /* 0x000fe200000010ff */
[----:B------:R-:W-:Y:S01]  /*96f0*/  @P4 STG.E.U16 desc[UR36][R6.64+0x1d0], R142 ;  /* 0x0001d08e06004986 */ /* 0x000fe2000c101524 */
[C---:B------:R-:W-:Y:S02]  /*9700*/  ISETP.GT.AND P4, PT, R0.reuse, RZ, P3 ;  /* 0x000000ff0000720c */ /* 0x040fe40001f84270 */
[----:B------:R-:W-:Y:S01]  /*9710*/  F2FP.BF16.F32.PACK_AB R145, RZ, R145 ;  /* 0x00000091ff91723e */ /* 0x000fe200000010ff */
[----:B------:R-:W-:Y:S01]  /*9720*/  @P5 STG.E.U16 desc[UR36][R6.64+0x1d2], R143 ;  /* 0x0001d28f06005986 */ /* 0x000fe2000c101524 */
[----:B------:R-:W-:-:S02]  /*9730*/  ISETP.GT.AND P5, PT, R0, RZ, P0 ;  /* 0x000000ff0000720c */ /* 0x000fc400007a4270 */
[C---:B------:R-:W-:Y:S02]  /*9740*/  ISETP.GT.AND P2, PT, R3.reuse, 0xf8, PT ;  /* 0x000000f80300780c */ /* 0x040fe40003f44270 */
[----:B------:R-:W-:Y:S02]  /*9750*/  ISETP.GT.AND P1, PT, R3, 0xf9, PT ;  /* 0x000000f90300780c */ /* 0x000fe40003f24270 */
[C---:B------:R-:W-:Y:S02]  /*9760*/  ISETP.GT.AND P3, PT, R0.reuse, 0x8, P3 ;  /* 0x000000080000780c */ /* 0x040fe40001f64270 */
[C---:B------:R-:W-:Y:S01]  /*9770*/  ISETP.GT.AND P0, PT, R0.reuse, 0x8, P0 ;  /* 0x000000080000780c */ /* 0x040fe20000704270 */
[----:B------:R-:W-:Y:S01]  /*9780*/  @P4 STG.E.U16 desc[UR36][R4.64+0x1e0], R144 ;  /* 0x0001e09004004986 */ /* 0x000fe2000c101524 */
[C---:B------:R-:W-:Y:S02]  /*9790*/  ISETP.GT.AND P4, PT, R0.reuse, RZ, P1 ;  /* 0x000000ff0000720c */ /* 0x040fe40000f84270 */
[----:B------:R-:W-:Y:S01]  /*97a0*/  F2FP.BF16.F32.PACK_AB R146, RZ, R146 ;  /* 0x00000092ff92723e */ /* 0x000fe200000010ff */
[----:B------:R-:W-:Y:S01]  /*97b0*/  @P5 STG.E.U16 desc[UR36][R4.64+0x1e2], R145 ;  /* 0x0001e29104005986 */ /* 0x000fe2000c101524 */
[----:B------:R-:W-:-:S02]  /*97c0*/  ISETP.GT.AND P5, PT, R0, RZ, P2 ;  /* 0x000000ff0000720c */ /* 0x000fc400017a4270 */
[C---:B------:R-:W-:Y:S02]  /*97d0*/  ISETP.GT.AND P2, PT, R0.reuse, 0x8, P2 ;  /* 0x000000080000780c */ /* 0x040fe40001744270 */
[----:B------:R-:W-:Y:S01]  /*97e0*/  F2FP.BF16.F32.PACK_AB R147, RZ, R147 ;  /* 0x00000093ff93723e */ /* 0x000fe200000010ff */
[----:B------:R-:W-:Y:S01]  /*97f0*/  @P3 STG.E.U16 desc[UR36][R6.64+0x1e0], R146 ;  /* 0x0001e09206003986 */ /* 0x000fe2000c101524 */
[----:B------:R-:W-:Y:S02]  /*9800*/  ISETP.GT.AND P1, PT, R0, 0x8, P1 ;  /* 0x000000080000780c */ /* 0x000fe40000f24270 */
[----:B------:R-:W-:Y:S01]  /*9810*/  F2FP.BF16.F32.PACK_AB R148, RZ, R148 ;  /* 0x00000094ff94723e */ /* 0x000fe200000010ff */
[----:B------:R-:W-:Y:S01]  /*9820*/  @P0 STG.E.U16 desc[UR36][R6.64+0x1e2], R147 ;  /* 0x0001e29306000986 */ /* 0x000fe2000c101524 */
[----:B------:R-:W-:Y:S02]  /*9830*/  F2FP.BF16.F32.PACK_AB R149, RZ, R149 ;  /* 0x00000095ff95723e */ /* 0x000fe400000010ff */
[----:B------:R-:W-:Y:S01]  /*9840*/  F2FP.BF16.F32.PACK_AB R150, RZ, R150 ;  /* 0x00000096ff96723e */ /* 0x000fe200000010ff */
[----:B------:R-:W-:Y:S01]  /*9850*/  @P5 STG.E.U16 desc[UR36][R4.64+0x1f0], R148 ;  /* 0x0001f09404005986 */ /* 0x000fe2000c101524 */
[----:B------:R-:W-:-:S03]  /*9860*/  F2FP.BF16.F32.PACK_AB R151, RZ, R151 ;  /* 0x00000097ff97723e */ /* 0x000fc600000010ff */
[----:B------:R0:W-:Y:S02]  /*9870*/  @P4 STG.E.U16 desc[UR36][R4.64+0x1f2], R149 ;  /* 0x0001f29504004986 */ /* 0x0001e4000c101524 */
[----:B0-----:R-:W-:Y:S02]  /*9880*/  @P2 IMAD.MOV.U32 R4, RZ, RZ, R6 ;  /* 0x000000ffff042224 */ /* 0x001fe400078e0006 */
[----:B------:R-:W-:-:S05]  /*9890*/  @P2 IMAD.MOV.U32 R5, RZ, RZ, R7 ;  /* 0x000000ffff052224 */ /* 0x000fca00078e0007 */
[----:B------:R0:W-:Y:S04]  /*98a0*/  @P2 STG.E.U16 desc[UR36][R4.64+0x1f0], R150 ;  /* 0x0001f09604002986 */ /* 0x0001e8000c101524 */
[----:B------:R0:W-:Y:S02]  /*98b0*/  @P1 STG.E.U16 desc[UR36][R6.64+0x1f2], R151 ;  /* 0x0001f29706001986 */ /* 0x0001e4000c101524 */
.L_x_282:
[----:B------:R-:W-:Y:S05]  /*98c0*/  BSYNC B0 ;  /* 0x0000000000007941 */ /* 0x000fea0003800000 */
.L_x_28:
[----:B------:R-:W-:Y:S01]  /*98d0*/  ULDC UR4, c[0x0][0xc] ;  /* 0x0000030000047ab9 */ /* 0x000fe20000000800 */
[----:B------:R-:W-:Y:S01]  /*98e0*/  ULDC UR5, c[0x0][0x10] ;  /* 0x0000040000057ab9 */ /* 0x000fe20000000800 */
[----:B0-----:R-:W0:Y:S01]  /*98f0*/  LDC R3, c[0x0][0x14] ;  /* 0x00000500ff037b82 */ /* 0x001e220000000800 */
[----:B------:R-:W-:Y:S01]  /*9900*/  UIMAD.WIDE.U32 UR4, UR4, UR5, URZ ;  /* 0x00000005040472a5 */ /* 0x000fe2000f8e003f */
[----:B------:R-:W-:Y:S01]  /*9910*/  PRMT R0, RZ, 0x7610, R0 ;  /* 0x00007610ff007816 */ /* 0x000fe20000000000 */
[----:B----45:R-:W-:Y:S02]  /*9920*/  IMAD.MOV.U32 R152, RZ, RZ, -0x1 ;  /* 0xffffffffff987424 */ /* 0x030fe400078e00ff */
[----:B------:R-:W-:Y:S02]  /*9930*/  IMAD.MOV.U32 R23, RZ, RZ, -0x1 ;  /* 0xffffffffff177424 */ /* 0x000fe400078e00ff */
[----:B0-----:R-:W-:-:S04]  /*9940*/  IMAD.WIDE.U32 R16, R3, UR4, R16 ;  /* 0x0000000403107c25 */ /* 0x001fc8000f8e0010 */
[----:B------:R-:W-:Y:S01]  /*9950*/  IMAD R3, R3, UR5, RZ ;  /* 0x0000000503037c24 */ /* 0x000fe2000f8e02ff */
[----:B------:R-:W-:Y:S02]  /*9960*/  ULDC.64 UR4, c[0x0][0x650] ;  /* 0x0001940000047ab9 */ /* 0x000fe40000000a00 */
[----:B------:R-:W-:Y:S01]  /*9970*/  ISETP.GE.U32.AND P0, PT, R16, UR4, PT ;  /* 0x0000000410007c0c */ /* 0x000fe2000bf06070 */
[----:B------:R-:W-:-:S05]  /*9980*/  IMAD.IADD R17, R17, 0x1, R3 ;  /* 0x0000000111117824 */ /* 0x000fca00078e0203 */
[----:B------:R-:W-:-:S13]  /*9990*/  ISETP.GE.U32.AND.EX P0, PT, R17, UR5, PT, P0 ;  /* 0x0000000511007c0c */ /* 0x000fda000bf06100 */
[----:B------:R-:W-:Y:S05]  /*99a0*/  @P0 BRA `(.L_x_283) ;  /* 0x0000000400640947 */ /* 0x000fea0003800000 */
[----:B------:R-:W0:Y:S01]  /*99b0*/  S2R R12, SR_CTAID.X ;  /* 0x00000000000c7919 */ /* 0x000e220000002500 */
[----:B------:R-:W4:Y:S01]  /*99c0*/  LDC.64 R10, c[0x0][0x628] ;  /* 0x00018a00ff0a7b82 */ /* 0x000f220000000a00 */
[----:B------:R-:W-:Y:S01]  /*99d0*/  ULDC UR4, c[0x0][0x150] ;  /* 0x0000540000047ab9 */ /* 0x000fe20000000800 */
[----:B-123--:R-:W-:Y:S01]  /*99e0*/  IMAD.MOV.U32 R8, RZ, RZ, R16 ;  /* 0x000000ffff087224 */ /* 0x00efe200078e0010 */
[----:B------:R-:W1:Y:S01]  /*99f0*/  S2R R24, SR_CTAID.Y ;  /* 0x0000000000187919 */ /* 0x000e620000002600 */
[----:B------:R-:W-:-:S04]  /*9a00*/  IMAD.MOV.U32 R9, RZ, RZ, R17 ;  /* 0x000000ffff097224 */ /* 0x000fc800078e0011 */
[----:B------:R-:W2:Y:S08]  /*9a10*/  LDC R21, c[0x0][0x144] ;  /* 0x00005100ff157b82 */ /* 0x000eb00000000800 */
[----:B------:R-:W3:Y:S08]  /*9a20*/  LDC R0, c[0x0][0x630] ;  /* 0x00018c00ff007b82 */ /* 0x000ef00000000800 */
[----:B------:R-:W1:Y:S01]  /*9a30*/  LDC.64 R14, c[0x0][0x620] ;  /* 0x00018800ff0e7b82 */ /* 0x000e620000000a00 */
[----:B----4-:R-:W-:-:S04]  /*9a40*/  ISETP.NE.U32.AND P0, PT, R10, RZ, PT ;  /* 0x000000ff0a00720c */ /* 0x010fc80003f05070 */
[----:B------:R-:W-:Y:S02]  /*9a50*/  ISETP.NE.AND.EX P0, PT, R11, RZ, PT, P0 ;  /* 0x000000ff0b00720c */ /* 0x000fe40003f05300 */
[----:B0-----:R-:W-:-:S05]  /*9a60*/  I2FP.F32.U32 R3, R12 ;  /* 0x0000000c00037245 */ /* 0x001fca0000201000 */
[----:B------:R-:W-:-:S04]  /*9a70*/  FMUL R3, R3, UR4 ;  /* 0x0000000403037c20 */ /* 0x000fc80008400000 */
[----:B------:R0:W4:Y:S02]  /*9a80*/  F2I.U32.TRUNC.NTZ R20, R3 ;  /* 0x0000000300147305 */ /* 0x000124000020f000 */
[----:B--23--:R-:W-:Y:S05]  /*9a90*/  @!P0 BRA `(.L_x_284) ;  /* 0x0000000000288947 */ /* 0x00cfea0003800000 */
[----:B0-----:R-:W0:Y:S02]  /*9aa0*/  LDC R3, c[0x0][0x634] ;  /* 0x00018d00ff037b82 */ /* 0x001e240000000800 */
        /* <DEDUP_REMOVED lines=9> */
.L_x_284:
[----:B------:R-:W2:Y:S01]  /*9b40*/  LDC.64 R30, c[0x0][0x640] ;  /* 0x00019000ff1e7b82 */ /* 0x000ea20000000a00 */
[-CC-:B------:R-:W-:Y:S01]  /*9b50*/  SHF.R.U64 R23, R8, R0.reuse, R9.reuse ;  /* 0x0000000008177219 */ /* 0x180fe20000001209 */
[----:B----4-:R-:W-:Y:S01]  /*9b60*/  IMAD.MOV R20, RZ, RZ, -R20 ;  /* 0x000000ffff147224 */ /* 0x010fe200078e0a14 */
[----:B------:R-:W-:Y:S01]  /*9b70*/  SHF.R.U32.HI R0, RZ, R0, R9 ;  /* 0x00000000ff007219 */ /* 0x000fe20000011609 */
[----:B------:R-:W-:Y:S01]  /*9b80*/  ULDC UR4, c[0x0][0x154] ;  /* 0x0000550000047ab9 */ /* 0x000fe20000000800 */
[----:B0-----:R-:W-:Y:S01]  /*9b90*/  IADD3 R3, P0, RZ, -R23, RZ ;  /* 0x80000017ff037210 */ /* 0x001fe20007f1e0ff */
[----:B------:R-:W-:Y:S02]  /*9ba0*/  IMAD R26, R21, R20, R12 ;  /* 0x00000014151a7224 */ /* 0x000fe400078e020c */
[----:B------:R-:W0:Y:S01]  /*9bb0*/  LDC R6, c[0x0][0x618] ;  /* 0x00018600ff067b82 */ /* 0x000e220000000800 */
[----:B------:R-:W-:Y:S02]  /*9bc0*/  IMAD.MOV.U32 R7, RZ, RZ, 0x1 ;  /* 0x00000001ff077424 */ /* 0x000fe400078e00ff */
[----:B------:R-:W-:-:S04]  /*9bd0*/  IMAD.X R5, RZ, RZ, ~R0, P0 ;  /* 0x000000ffff057224 */ /* 0x000fc800000e0e00 */
[-C--:B-1----:R-:W-:Y:S01]  /*9be0*/  IMAD R0, R5, R14.reuse, RZ ;  /* 0x0000000e05007224 */ /* 0x082fe200078e02ff */
[----:B------:R-:W1:Y:S01]  /*9bf0*/  LDC R8, c[0x0][0x608] ;  /* 0x00018200ff087b82 */ /* 0x000e620000000800 */
[----:B------:R-:W-:-:S04]  /*9c00*/  IMAD.WIDE.U32 R4, R3, R14, R16 ;  /* 0x0000000e03047225 */ /* 0x000fc800078e0010 */
[----:B------:R-:W-:Y:S01]  /*9c10*/  IMAD R3, R3, R15, R0 ;  /* 0x0000000f03037224 */ /* 0x000fe200078e0200 */
[----:B------:R-:W-:Y:S02]  /*9c20*/  I2FP.F32.U32 R0, R24 ;  /* 0x0000001800007245 */ /* 0x000fe40000201000 */
[----:B------:R-:W3:Y:S01]  /*9c30*/  LDC R28, c[0x0][0x658] ;  /* 0x00019600ff1c7b82 */ /* 0x000ee20000000800 */
[----:B------:R-:W-:Y:S01]  /*9c40*/  IMAD.IADD R3, R5, 0x1, R3 ;  /* 0x0000000105037824 */ /* 0x000fe200078e0203 */
[----:B--2---:R-:W-:Y:S01]  /*9c50*/  ISETP.NE.U32.AND P0, PT, R30, RZ, PT ;  /* 0x000000ff1e00720c */ /* 0x004fe20003f05070 */
[----:B------:R-:W-:Y:S01]  /*9c60*/  FMUL R0, R0, UR4 ;  /* 0x0000000400007c20 */ /* 0x000fe20008400000 */
[----:B------:R-:W-:Y:S02]  /*9c70*/  IMAD.MOV.U32 R5, RZ, RZ, -0x1 ;  /* 0xffffffffff057424 */ /* 0x000fe400078e00ff */
[----:B------:R-:W-:Y:S01]  /*9c80*/  ISETP.NE.AND.EX P0, PT, R31, RZ, PT, P0 ;  /* 0x000000ff1f00720c */ /* 0x000fe20003f05300 */
[----:B------:R2:W4:Y:S01]  /*9c90*/  F2I.U32.TRUNC.NTZ R13, R0 ;  /* 0x00000000000d7305 */ /* 0x000522000020f000 */
[----:B------:R-:W2:Y:S01]  /*9ca0*/  LDC R15, c[0x0][0x148] ;  /* 0x00005200ff0f7b82 */ /* 0x000ea20000000800 */
[----:B0-----:R-:W-:-:S02]  /*9cb0*/  SHF.R.U64 R12, R4, R6, R3 ;  /* 0x00000006040c7219 */ /* 0x001fc40000001203 */
[----:B------:R-:W-:-:S05]  /*9cc0*/  SHF.R.U32.HI R3, RZ, R6, R3 ;  /* 0x00000006ff037219 */ /* 0x000fca0000011603 */
[----:B------:R-:W0:Y:S01]  /*9cd0*/  LDC R20, c[0x0][0x600] ;  /* 0x00018000ff147b82 */ /* 0x000e220000000800 */
[-CC-:B-1----:R-:W-:Y:S02]  /*9ce0*/  SHF.R.U64 R10, R12, R8.reuse, R3.reuse ;  /* 0x000000080c0a7219 */ /* 0x182fe40000001203 */
[----:B------:R-:W-:-:S05]  /*9cf0*/  SHF.R.U32.HI R3, RZ, R8, R3 ;  /* 0x00000008ff037219 */ /* 0x000fca0000011603 */
[----:B------:R-:W1:Y:S01]  /*9d00*/  LDC R21, c[0x0][0x648] ;  /* 0x00019200ff157b82 */ /* 0x000e620000000800 */
[-C--:B---3--:R-:W-:Y:S02]  /*9d10*/  SHF.L.U32 R4, R5, R28.reuse, RZ ;  /* 0x0000001c05047219 */ /* 0x088fe400000006ff */
[-CC-:B------:R-:W-:Y:S02]  /*9d20*/  SHF.R.U64 R14, R10, R28.reuse, R3.reuse ;  /* 0x0000001c0a0e7219 */ /* 0x180fe40000001203 */
[----:B------:R-:W-:Y:S02]  /*9d30*/  SHF.R.U32.HI R5, RZ, R28, R3 ;  /* 0x0000001cff057219 */ /* 0x000fe40000011603 */
[----:B------:R-:W-:Y:S01]  /*9d40*/  LOP3.LUT R153, RZ, R4, RZ, 0x33, !PT ;  /* 0x00000004ff997212 */ /* 0x000fe200078e33ff */
[----:B------:R-:W3:Y:S01]  /*9d50*/  LDC R25, c[0x0][0x638] ;  /* 0x00018e00ff197b82 */ /* 0x000ee20000000800 */
[----:B------:R-:W-:Y:S01]  /*9d60*/  SHF.L.U32 R28, R7, R28, RZ ;  /* 0x0000001c071c7219 */ /* 0x000fe200000006ff */
[----:B------:R-:W-:-:S06]  /*9d70*/  IMAD.MOV.U32 R4, RZ, RZ, R14 ;  /* 0x000000ffff047224 */ /* 0x000fcc00078e000e */
[----:B------:R-:W0:Y:S01]  /*9d80*/  LDC R27, c[0x0][0x610] ;  /* 0x00018400ff1b7b82 */ /* 0x000e220000000800 */
[----:B----4-:R-:W-:Y:S05]  /*9d90*/  @!P0 BRA `(.L_x_285) ;  /* 0x0000000000288947 */ /* 0x010fea0003800000 */
[----:B------:R-:W4:Y:S02]  /*9da0*/  LDC R3, c[0x0][0x64c] ;  /* 0x00019300ff037b82 */ /* 0x000f240000000800 */
[----:B----4-:R-:W-:-:S05]  /*9db0*/  IADD3 R3, P0, R14, R3, RZ ;  /* 0x000000030e037210 */ /* 0x010fca0007f1e0ff */
        /* <DEDUP_REMOVED lines=8> */
.L_x_285:
[----:B------:R-:W-:Y:S01]  /*9e40*/  ISETP.NE.AND P0, PT, R2, 0x1, PT ;  /* 0x000000010200780c */ /* 0x000fe20003f05270 */
[----:B------:R-:W-:Y:S01]  /*9e50*/  IMAD.MOV R13, RZ, RZ, -R13 ;  /* 0x000000ffff0d7224 */ /* 0x000fe200078e0a0d */
[----:B-12---:R-:W-:Y:S01]  /*9e60*/  SHF.R.U64 R0, R4, R21, R5 ;  /* 0x0000001504007219 */ /* 0x006fe20000001205 */
[----:B0-----:R-:W-:Y:S01]  /*9e70*/  VIADD R5, R20, 0xffffffff ;  /* 0xffffffff14057836 */ /* 0x001fe20000000000 */
[----:B------:R-:W-:-:S03]  /*9e80*/  LOP3.LUT R153, R10, R153, RZ, 0xc0, !PT ;  /* 0x000000990a997212 */ /* 0x000fc600078ec0ff */
[----:B------:R-:W-:Y:S01]  /*9e90*/  IMAD.MOV R3, RZ, RZ, -R0 ;  /* 0x000000ffff037224 */ /* 0x000fe200078e0a00 */
[----:B------:R-:W-:Y:S01]  /*9ea0*/  LOP3.LUT R5, R12, R5, RZ, 0xc0, !PT ;  /* 0x000000050c057212 */ /* 0x000fe200078ec0ff */
[----:B------:R-:W-:Y:S02]  /*9eb0*/  IMAD R153, R28, R0, R153 ;  /* 0x000000001c997224 */ /* 0x000fe400078e0299 */
[----:B---3--:R-:W-:Y:S02]  /*9ec0*/  IMAD R0, R3, R25, R14 ;  /* 0x0000001903007224 */ /* 0x008fe400078e020e */
[----:B------:R-:W-:Y:S02]  /*9ed0*/  @P0 IMAD R26, R15, R13, R24 ;  /* 0x0000000d0f1a0224 */ /* 0x000fe400078e0218 */
[----:B------:R-:W-:Y:S02]  /*9ee0*/  IMAD R4, R0, R20, R5 ;  /* 0x0000001400047224 */ /* 0x000fe400078e0205 */
[----:B------:R-:W-:-:S02]  /*9ef0*/  IMAD R153, R153, R27, R26 ;  /* 0x0000001b99997224 */ /* 0x000fc400078e021a */
[----:B------:R-:W-:-:S03]  /*9f00*/  IMAD.MOV.U32 R3, RZ, RZ, 0x1 ;  /* 0x00000001ff037424 */ /* 0x000fc600078e00ff */
[----:B------:R-:W-:Y:S02]  /*9f10*/  SEL R152, R4, R153, !P0 ;  /* 0x0000009904987207 */ /* 0x000fe40004000000 */
[----:B------:R-:W-:Y:S02]  /*9f20*/  PRMT R0, R3, 0x7610, R0 ;  /* 0x0000761003007816 */ /* 0x000fe40000000000 */
[----:B------:R-:W-:-:S07]  /*9f30*/  SEL R153, R153, R4, !P0 ;  /* 0x0000000499997207 */ /* 0x000fce0004000000 */
.L_x_283:
[----:B------:R-:W-:-:S13]  /*9f40*/  LOP3.LUT P0, RZ, R0, 0xff, RZ, 0xc0, !PT ;  /* 0x000000ff00ff7812 */ /* 0x000fda000780c0ff */
[----:B------:R-:W-:Y:S05]  /*9f50*/  @P0 BRA `(.L_x_286) ;  /* 0xffffff6c00f40947 */ /* 0x000fea000383ffff */
[----:B------:R-:W-:Y:S05]  /*9f60*/  EXIT ;  /* 0x000000000000794d */ /* 0x000fea0003800000 */
.L_x_3:
[----:B0-----:R-:W-:Y:S01]  /*9f70*/  ULDC.64 UR4, c[0x0][0x650] ;  /* 0x0001940000047ab9 */ /* 0x001fe20000000a00 */
        /* <DEDUP_REMOVED lines=25> */
.L_x_288:
[--C-:B------:R-:W-:Y:S01]  /*a110*/  SHF.R.U64 R12, R10, R14, R11.reuse ;  /* 0x0000000e0a0c7219 */ /* 0x100fe2000000120b */
[----:B------:R-:W0:Y:S01]  /*a120*/  LDC R22, c[0x0][0x618] ;  /* 0x00018600ff167b82 */ /* 0x000e220000000800 */
[----:B------:R-:W-:Y:S01]  /*a130*/  I2FP.F32.U32 R6, R4 ;  /* 0x0000000400067245 */ /* 0x000fe20000201000 */
[----:B------:R-:W-:Y:S01]  /*a140*/  ULDC UR4, c[0x0][0x150] ;  /* 0x0000540000047ab9 */ /* 0x000fe20000000800 */
[----:B------:R-:W-:Y:S02]  /*a150*/  SHF.R.U32.HI R5, RZ, R14, R11 ;  /* 0x0000000eff057219 */ /* 0x000fe4000001160b */
[----:B------:R-:W-:Y:S01]  /*a160*/  IADD3 R9, P0, RZ, -R12, RZ ;  /* 0x8000000cff097210 */ /* 0x000fe20007f1e0ff */
[----:B------:R-:W-:Y:S01]  /*a170*/  FMUL R11, R6, UR4 ;  /* 0x00000004060b7c20 */ /* 0x000fe20008400000 */
[----:B------:R-:W-:Y:S01]  /*a180*/  ULDC UR4, c[0x0][0x154] ;  /* 0x0000550000047ab9 */ /* 0x000fe20000000800 */
[----:B------:R-:W1:Y:S02]  /*a190*/  LDC.64 R24, c[0x0][0x640] ;  /* 0x00019000ff187b82 */ /* 0x000e640000000a00 */
[----:B------:R-:W-:-:S02]  /*a1a0*/  IMAD.X R5, RZ, RZ, ~R5, P0 ;  /* 0x000000ffff057224 */ /* 0x000fc400000e0e05 */
[----:B------:R-:W2:Y:S01]  /*a1b0*/  F2I.U32.TRUNC.NTZ R11, R11 ;  /* 0x0000000b000b7305 */ /* 0x000ea2000020f000 */
[----:B------:R-:W-:-:S03]  /*a1c0*/  IMAD.WIDE.U32 R6, R9, R20, R16 ;  /* 0x0000001409067225 */ /* 0x000fc600078e0010 */
[----:B------:R-:W3:Y:S01]  /*a1d0*/  LDC R13, c[0x0][0x144] ;  /* 0x00005100ff0d7b82 */ /* 0x000ee20000000800 */
[----:B------:R-:W-:-:S04]  /*a1e0*/  IMAD R8, R5, R20, RZ ;  /* 0x0000001405087224 */ /* 0x000fc800078e02ff */
[----:B------:R-:W-:Y:S02]  /*a1f0*/  IMAD R5, R9, R21, R8 ;  /* 0x0000001509057224 */ /* 0x000fe400078e0208 */
[----:B------:R-:W-:Y:S01]  /*a200*/  IMAD.MOV.U32 R8, RZ, RZ, -0x1 ;  /* 0xffffffffff087424 */ /* 0x000fe200078e00ff */
[----:B------:R-:W4:Y:S01]  /*a210*/  LDC R14, c[0x0][0x608] ;  /* 0x00018200ff0e7b82 */ /* 0x000f220000000800 */
[----:B------:R-:W-:Y:S01]  /*a220*/  IMAD.IADD R5, R7, 0x1, R5 ;  /* 0x0000000107057824 */ /* 0x000fe200078e0205 */
[----:B------:R-:W-:-:S04]  /*a230*/  I2FP.F32.U32 R7, R3 ;  /* 0x0000000300077245 */ /* 0x000fc80000201000 */
[-C--:B0-----:R-:W-:Y:S01]  /*a240*/  SHF.R.U64 R10, R6, R22.reuse, R5 ;  /* 0x00000016060a7219 */ /* 0x081fe20000001205 */
[----:B--2---:R-:W-:Y:S01]  /*a250*/  IMAD.MOV R6, RZ, RZ, -R11 ;  /* 0x000000ffff067224 */ /* 0x004fe200078e0a0b */
[----:B------:R-:W0:Y:S01]  /*a260*/  LDC R9, c[0x0][0x658] ;  /* 0x00019600ff097b82 */ /* 0x000e220000000800 */
[----:B-1----:R-:W-:Y:S01]  /*a270*/  ISETP.NE.U32.AND P0, PT, R24, RZ, PT ;  /* 0x000000ff1800720c */ /* 0x002fe20003f05070 */
[----:B------:R-:W-:Y:S01]  /*a280*/  FMUL R7, R7, UR4 ;  /* 0x0000000407077c20 */ /* 0x000fe20008400000 */
[----:B------:R-:W-:Y:S02]  /*a290*/  SHF.R.U32.HI R5, RZ, R22, R5 ;  /* 0x00000016ff057219 */ /* 0x000fe40000011605 */
[----:B------:R-:W-:-:S03]  /*a2a0*/  ISETP.NE.AND.EX P0, PT, R25, RZ, PT, P0 ;  /* 0x000000ff1900720c */ /* 0x000fc60003f05300 */
[----:B------:R-:W1:Y:S01]  /*a2b0*/  LDC R20, c[0x0][0x148] ;  /* 0x00005200ff147b82 */ /* 0x000e620000000800 */
[----:B---3--:R-:W-:Y:S02]  /*a2c0*/  IMAD R23, R13, R6, R4 ;  /* 0x000000060d177224 */ /* 0x008fe400078e0204 */
[----:B------:R-:W-:-:S05]  /*a2d0*/  IMAD.MOV.U32 R6, RZ, RZ, 0x1 ;  /* 0x00000001ff067424 */ /* 0x000fca00078e00ff */
[----:B------:R-:W2:Y:S01]  /*a2e0*/  LDC R21, c[0x0][0x600] ;  /* 0x00018000ff157b82 */ /* 0x000ea20000000800 */
[-CC-:B----4-:R-:W-:Y:S02]  /*a2f0*/  SHF.R.U64 R13, R10, R14.reuse, R5.reuse ;  /* 0x0000000e0a0d7219 */ /* 0x190fe40000001205 */
[----:B------:R-:W-:Y:S02]  /*a300*/  SHF.R.U32.HI R4, RZ, R14, R5 ;  /* 0x0000000eff047219 */ /* 0x000fe40000011605 */
[----:B------:R3:W4:Y:S03]  /*a310*/  F2I.U32.TRUNC.NTZ R14, R7 ;  /* 0x00000007000e7305 */ /* 0x000726000020f000 */
[----:B------:R-:W1:Y:S01]  /*a320*/  LDC R26, c[0x0][0x648] ;  /* 0x00019200ff1a7b82 */ /* 0x000e620000000800 */
[-C--:B0-----:R-:W-:Y:S02]  /*a330*/  SHF.R.U64 R15, R13, R9.reuse, R4 ;  /* 0x000000090d0f7219 */ /* 0x081fe40000001204 */
[----:B------:R-:W-:-:S02]  /*a340*/  SHF.L.U32 R8, R8, R9, RZ ;  /* 0x0000000908087219 */ /* 0x000fc400000006ff */
[-C--:B------:R-:W-:Y:S01]  /*a350*/  SHF.R.U32.HI R5, RZ, R9.reuse, R4 ;  /* 0x00000009ff057219 */ /* 0x080fe20000011604 */
[----:B------:R-:W-:Y:S01]  /*a360*/  IMAD.MOV.U32 R4, RZ, RZ, R15 ;  /* 0x000000ffff047224 */ /* 0x000fe200078e000f */
[----:B------:R-:W-:Y:S01]  /*a370*/  SHF.L.U32 R22, R6, R9, RZ ;  /* 0x0000000906167219 */ /* 0x000fe200000006ff */
[----:B------:R-:W0:Y:S01]  /*a380*/  LDC R27, c[0x0][0x638] ;  /* 0x00018e00ff1b7b82 */ /* 0x000e220000000800 */
[----:B------:R-:W-:-:S07]  /*a390*/  LOP3.LUT R28, RZ, R8, RZ, 0x33, !PT ;  /* 0x00000008ff1c7212 */ /* 0x000fce00078e33ff */
        /* <DEDUP_REMOVED lines=12> */
.L_x_289:
[----:B------:R-:W-:Y:S01]  /*a460*/  ISETP.NE.AND P0, PT, R2, 0x1, PT ;  /* 0x000000010200780c */ /* 0x000fe20003f05270 */
[----:B--2---:R-:W-:Y:S01]  /*a470*/  VIADD R7, R21, 0xffffffff ;  /* 0xffffffff15077836 */ /* 0x004fe20000000000 */
[----:B-1----:R-:W-:Y:S01]  /*a480*/  SHF.R.U64 R5, R4, R26, R5 ;  /* 0x0000001a04057219 */ /* 0x002fe20000001205 */
[----:B------:R-:W-:Y:S01]  /*a490*/  IMAD.MOV R14, RZ, RZ, -R14 ;  /* 0x000000ffff0e7224 */ /* 0x000fe200078e0a0e */
[----:B------:R-:W-:Y:S01]  /*a4a0*/  LOP3.LUT R4, R13, R28, RZ, 0xc0, !PT ;  /* 0x0000001c0d047212 */ /* 0x000fe200078ec0ff */
[----:B------:R-:W-:Y:S01]  /*a4b0*/  IMAD.MOV.U32 R8, RZ, RZ, R12 ;  /* 0x000000ffff087224 */ /* 0x000fe200078e000c */
[----:B------:R-:W-:Y:S01]  /*a4c0*/  LOP3.LUT R10, R10, R7, RZ, 0xc0, !PT ;  /* 0x000000070a0a7212 */ /* 0x000fe200078ec0ff */
[----:B------:R-:W-:Y:S02]  /*a4d0*/  IMAD.MOV R6, RZ, RZ, -R5 ;  /* 0x000000ffff067224 */ /* 0x000fe400078e0a05 */
[----:B------:R-:W-:-:S04]  /*a4e0*/  IMAD R4, R22, R5, R4 ;  /* 0x0000000516047224 */ /* 0x000fc800078e0204 */
[----:B------:R-:W-:Y:S02]  /*a4f0*/  @P0 IMAD R23, R20, R14, R3 ;  /* 0x0000000e14170224 */ /* 0x000fe400078e0203 */
[----:B0-----:R-:W-:Y:S02]  /*a500*/  IMAD R3, R6, R27, R15 ;  /* 0x0000001b06037224 */ /* 0x001fe400078e020f */
[----:B------:R-:W-:Y:S02]  /*a510*/  IMAD R7, R4, R29, R23 ;  /* 0x0000001d04077224 */ /* 0x000fe400078e0217 */
[----:B------:R-:W-:Y:S02]  /*a520*/  IMAD R4, R3, R21, R10 ;  /* 0x0000001503047224 */ /* 0x000fe400078e020a */
[----:B------:R-:W-:-:S03]  /*a530*/  IMAD.MOV.U32 R6, RZ, RZ, 0x1 ;  /* 0x00000001ff067424 */ /* 0x000fc600078e00ff */
[----:B------:R-:W-:Y:S02]  /*a540*/  SEL R9, R4, R7, !P0 ;  /* 0x0000000704097207 */ /* 0x000fe40004000000 */
[----:B------:R-:W-:-:S07]  /*a550*/  SEL R7, R7, R4, !P0 ;  /* 0x0000000407077207 */ /* 0x000fce0004000000 */
.L_x_287:
[----:B------:R-:W-:-:S08]  /*a560*/  NOP ;  /* 0x0000000000007918 */ /* 0x000fd00000000000 */
[----:B------:R-:W0:-:S00]  /*a570*/  USETMAXREG.DEALLOC.CTAPOOL 0x28 ;  /* 0x00000028000079c8 */ /* 0x000e0000080e0500 */
[----:B0-----:R-:W-:-:S13]  /*a580*/  ISETP.NE.AND P0, PT, R0, RZ, PT ;  /* 0x000000ff0000720c */ /* 0x001fda0003f05270 */
[----:B------:R-:W-:Y:S05]  /*a590*/  @P0 EXIT ;  /* 0x000000000000094d */ /* 0x000fea0003800000 */
[----:B------:R-:W-:Y:S01]  /*a5a0*/  LOP3.LUT P0, RZ, R6, 0xff, RZ, 0xc0, !PT ;  /* 0x000000ff06ff7812 */ /* 0x000fe2000780c0ff */
[----:B------:R-:W-:Y:S02]  /*a5b0*/  IMAD.MOV.U32 R3, RZ, RZ, 0x1 ;  /* 0x00000001ff037424 */ /* 0x000fe400078e00ff */
[----:B------:R-:W-:-:S10]  /*a5c0*/  IMAD.MOV.U32 R0, RZ, RZ, RZ ;  /* 0x000000ffff007224 */ /* 0x000fd400078e00ff */
[----:B------:R-:W-:Y:S05]  /*a5d0*/  @!P0 BRA `(.L_x_290) ;  /* 0x0000000c00348947 */ /* 0x000fea0003800000 */
[----:B------:R-:W0:Y:S01]  /*a5e0*/  LDC R0, c[0x0][0x28c] ;  /* 0x0000a300ff007b82 */ /* 0x000e220000000800 */
[----:B------:R-:W-:Y:S01]  /*a5f0*/  ULDC UR5, c[0x0][0x600] ;  /* 0x0001800000057ab9 */ /* 0x000fe20000000800 */
[----:B------:R-:W-:Y:S01]  /*a600*/  ULDC UR4, c[0x0][0xc] ;  /* 0x0000030000047ab9 */ /* 0x000fe20000000800 */
[----:B------:R-:W-:Y:S01]  /*a610*/  UIADD3 UR16, UR5, -0x1, URZ ;  /* 0xffffffff05107890 */ /* 0x000fe2000fffe03f */
[C---:B------:R-:W-:Y:S01]  /*a620*/  LOP3.LUT P2, RZ, R18.reuse, 0x7f, RZ, 0xc0, !PT ;  /* 0x0000007f12ff7812 */ /* 0x040fe2000784c0ff */
[----:B------:R-:W-:Y:S01]  /*a630*/  ULDC UR6, c[0x0][0x658] ;  /* 0x0001960000067ab9 */ /* 0x000fe20000000800 */
[----:B------:R-:W-:Y:S01]  /*a640*/  ULDC UR5, c[0x0][0x10] ;  /* 0x0000040000057ab9 */ /* 0x000fe20000000800 */
[----:B------:R-:W-:Y:S01]  /*a650*/  UMOV UR7, 0xffffffff ;  /* 0xffffffff00077882 */ /* 0x000fe20000000000 */
[----:B------:R-:W-:Y:S01]  /*a660*/  UMOV UR8, 0x1 ;  /* 0x0000000100087882 */ /* 0x000fe20000000000 */
[----:B------:R-:W-:Y:S01]  /*a670*/  UIMAD.WIDE.U32 UR4, UR4, UR5, URZ ;  /* 0x00000005040472a5 */ /* 0x000fe2000f8e003f */
[----:B------:R-:W-:Y:S01]  /*a680*/  LOP3.LUT P0, RZ, R18, 0x1f, RZ, 0xc0, !PT ;  /* 0x0000001f12ff7812 */ /* 0x000fe2000780c0ff */
[----:B------:R-:W-:Y:S01]  /*a690*/  USHF.L.U32 UR7, UR7, UR6, URZ ;  /* 0x0000000607077299 */ /* 0x000fe2000800063f */
[----:B------:R-:W-:Y:S01]  /*a6a0*/  BSSY B0, `(.L_x_290) ;  /* 0x00000c0000007945 */ /* 0x000fe20003800000 */
[----:B------:R-:W-:Y:S01]  /*a6b0*/  USHF.L.U32 UR18, UR8, UR6, URZ ;  /* 0x0000000608127299 */ /* 0x000fe2000800063f */
[----:B------:R-:W-:Y:S01]  /*a6c0*/  IMAD.MOV.U32 R11, RZ, RZ, 0x1 ;  /* 0x00000001ff0b7424 */ /* 0x000fe200078e00ff */
[----:B------:R-:W-:Y:S01]  /*a6d0*/  LOP3.LUT R18, R19, 0x2, RZ, 0xfc, !PT ;  /* 0x0000000213127812 */ /* 0x000fe200078efcff */
[----:B------:R-:W-:Y:S01]  /*a6e0*/  ULDC UR6, c[0x0][0x14] ;  /* 0x0000050000067ab9 */ /* 0x000fe20000000800 */
[----:B------:R-:W-:Y:S01]  /*a6f0*/  PLOP3.LUT P0, PT, P0, P2, PT, 0x8a, 0x0 ;  /* 0x000000000000781c */ /* 0x000fe20000705172 */
[----:B------:R-:W-:-:S02]  /*a700*/  UIMAD.WIDE.U32 UR20, UR4, UR6, URZ ;  /* 0x00000006041472a5 */ /* 0x000fc4000f8e003f */
[----:B------:R-:W-:Y:S02]  /*a710*/  UIMAD UR13, UR5, UR6, URZ ;  /* 0x00000006050d72a4 */ /* 0x000fe4000f8e023f */
[----:B------:R-:W-:Y:S01]  /*a720*/  ULOP3.LUT UR17, URZ, UR7, URZ, 0x33, !UPT ;  /* 0x000000073f117292 */ /* 0x000fe2000f8e333f */
[----:B0-----:R-:W-:Y:S01]  /*a730*/  VIADD R0, R0, 0x3f ;  /* 0x0000003f00007836 */ /* 0x001fe20000000000 */
[----:B------:R-:W-:Y:S01]  /*a740*/  UIADD3 UR13, UR21, UR13, URZ ;  /* 0x0000000d150d7290 */ /* 0x000fe2000fffe03f */
[----:B------:R-:W-:-:S03]  /*a750*/  ULDC.64 UR22, c[0x0][0x198] ;  /* 0x0000660000167ab9 */ /* 0x000fc60000000a00 */
[----:B------:R-:W-:-:S04]  /*a760*/  SHF.R.S32.HI R3, RZ, 0x1f, R0 ;  /* 0x0000001fff037819 */ /* 0x000fc80000011400 */
[----:B------:R-:W-:Y:S01]  /*a770*/  LEA.HI R3, R3, R0, RZ, 0x6 ;  /* 0x0000000003037211 */ /* 0x000fe200078f30ff */
[----:B------:R-:W-:-:S03]  /*a780*/  IMAD.MOV.U32 R0, RZ, RZ, RZ ;  /* 0x000000ffff007224 */ /* 0x000fc600078e00ff */
[----:B------:R-:W-:Y:S01]  /*a790*/  SHF.R.S32.HI R13, RZ, 0x6, R3 ;  /* 0x00000006ff0d7819 */ /* 0x000fe20000011403 */
[----:B------:R-:W-:-:S04]  /*a7a0*/  IMAD.MOV.U32 R3, RZ, RZ, 0x1 ;  /* 0x00000001ff037424 */ /* 0x000fc800078e00ff */
[----:B------:R-:W-:-:S07]  /*a7b0*/  VIADD R10, R13, 0x1 ;  /* 0x000000010d0a7836 */ /* 0x000fce0000000000 */
.L_x_302:
[----:B------:R-:W-:-:S03]  /*a7c0*/  UMOV UR4, 0xffffffff ;  /* 0xffffffff00047882 */ /* 0x000fc60000000000 */
[----:B------:R-:W-:Y:S05]  /*a7d0*/  BRA.DIV UR4, `(.L_x_291) ;  /* 0x0000000e04a07947 */ /* 0x000fea000b800000 */
[----:B------:R-:W-:-:S13]  /*a7e0*/  ELECT P6, URZ, PT ;  /* 0x00000000003f782f */ /* 0x000fda00038c0000 */
.L_x_313:
[----:B------:R-:W0:Y:S01]  /*a7f0*/  LDC R4, c[0x0][0x28c] ;  /* 0x0000a300ff047b82 */ /* 0x000e220000000800 */
[----:B------:R-:W-:Y:S01]  /*a800*/  BSSY B1, `(.L_x_292) ;  /* 0x0000037000017945 */ /* 0x000fe20003800000 */
[----:B0-----:R-:W-:-:S13]  /*a810*/  ISETP.LT.OR P6, PT, R4, 0x1, !P6 ;  /* 0x000000010400780c */ /* 0x001fda00077c1670 */
[----:B------:R-:W-:Y:S05]  /*a820*/  @P6 BRA `(.L_x_293) ;  /* 0x0000000000d06947 */ /* 0x000fea0003800000 */
[----:B------:R-:W-:Y:S02]  /*a830*/  IMAD.SHL.U32 R14, R9, 0x100, RZ ;  /* 0x00000100090e7824 */ /* 0x000fe400078e00ff */
[----:B------:R-:W-:Y:S02]  /*a840*/  IMAD.SHL.U32 R15, R7, 0x80, RZ ;  /* 0x00000080070f7824 */ /* 0x000fe400078e00ff */
[----:B------:R-:W-:Y:S02]  /*a850*/  IMAD.MOV.U32 R20, RZ, RZ, RZ ;  /* 0x000000ffff147224 */ /* 0x000fe400078e00ff */
[----:B------:R-:W-:Y:S02]  /*a860*/  IMAD.MOV.U32 R4, RZ, RZ, R10 ;  /* 0x000000ffff047224 */ /* 0x000fe400078e000a */
[----:B------:R-:W-:Y:S02]  /*a870*/  IMAD.MOV.U32 R5, RZ, RZ, R3 ;  /* 0x000000ffff057224 */ /* 0x000fe400078e0003 */
[----:B------:R-:W-:-:S07]  /*a880*/  IMAD.MOV.U32 R6, RZ, RZ, R0 ;  /* 0x000000ffff067224 */ /* 0x000fce00078e0000 */
.L_x_297:
[----:B------:R-:W0:Y:S01]  /*a890*/  S2R R12, SR_CgaCtaId ;  /* 0x00000000000c7919 */ /* 0x000e220000008800 */
[----:B------:R-:W-:Y:S01]  /*a8a0*/  MOV R7, 0x400 ;  /* 0x0000040000077802 */ /* 0x000fe20000000f00 */
[----:B------:R-:W1:Y:S03]  /*a8b0*/  @!P2 LDC R9, c[0x0][0x500] ;  /* 0x00014000ff09ab82 */ /* 0x000e660000000800 */
[----:B0-----:R-:W-:Y:S02]  /*a8c0*/  LEA R21, R12, R7, 0x18 ;  /* 0x000000070c157211 */ /* 0x001fe400078ec0ff */
[----:B------:R-:W-:-:S03]  /*a8d0*/  SHF.L.U32 R7, R5, 0x1f, RZ ;  /* 0x0000001f05077819 */ /* 0x000fc600000006ff */
[----:B------:R-:W-:-:S04]  /*a8e0*/  IMAD R12, R6, 0x8, R21 ;  /* 0x00000008060c7824 */ /* 0x000fc800078e0215 */
[----:B------:R-:W0:Y:S02]  /*a8f0*/  SYNCS.PHASECHK.TRANS64.TRYWAIT P1, [R12+URZ+0x20], R7 ;  /* 0x000020070c0075a7 */ /* 0x000e24000802017f */
[----:B01----:R-:W-:Y:S05]  /*a900*/  @!P1 BRA `(.L_x_294) ;  /* 0x0000000c00749947 */ /* 0x003fea0003800000 */
.L_x_314:
[----:B0-----:R-:W-:Y:S01]  /*a910*/  PRMT R7, R18, 0x9910, RZ ;  /* 0x0000991012077816 */ /* 0x001fe200000000ff */
[----:B------:R0:W-:Y:S03]  /*a920*/  @!P2 SYNCS.ARRIVE.TRANS64 RZ, [R12+URZ], R9 ;  /* 0x000000090cffa9a7 */ /* 0x0001e6000800003f */
[----:B------:R-:W-:-:S13]  /*a930*/  ISETP.NE.AND P1, PT, R7, 0x2, PT ;  /* 0x000000020700780c */ /* 0x000fda0003f25270 */
[----:B0-----:R-:W-:Y:S05]  /*a940*/  @P1 BRA `(.L_x_295) ;  /* 0x0000000000041947 */ /* 0x001fea0003800000 */
[----:B------:R-:W-:Y:S01]  /*a950*/  BPT.TRAP 0x1 ;  /* 0x000000040000795c */ /* 0x000fe20000300000 */
.L_x_295:
[----:B------:R-:W-:Y:S05]  /*a960*/  @P0 BRA `(.L_x_296) ;  /* 0x0000000000040947 */ /* 0x000fea0003800000 */
[----:B------:R-:W-:Y:S01]  /*a970*/  BPT.TRAP 0x1 ;  /* 0x000000040000795c */ /* 0x000fe20000300000 */
.L_x_296:
[--C-:B------:R-:W-:Y:S01]  /*a980*/  IMAD R7, R6, 0x4000, R21.reuse ;  /* 0x0000400006077824 */ /* 0x100fe200078e0215 */
[----:B------:R-:W-:Y:S01]  /*a990*/  R2UR UR9, R12 ;  /* 0x000000000c0972ca */ /* 0x000fe200000e0000 */
[----:B------:R-:W-:Y:S01]  /*a9a0*/  IMAD R21, R6, 0x8000, R21 ;  /* 0x0000800006157824 */ /* 0x000fe200078e0215 */
[----:B------:R-:W-:Y:S01]  /*a9b0*/  UIADD3 UR4, UP0, UR22, 0xf0, URZ ;  /* 0x000000f016047890 */ /* 0x000fe2000ff1e03f */
[----:B------:R-:W-:Y:S01]  /*a9c0*/  VIADD R4, R4, 0xffffffff ;  /* 0xffffffff04047836 */ /* 0x000fe20000000000 */
[----:B------:R-:W-:Y:S01]  /*a9d0*/  R2UR UR5, R7 ;  /* 0x00000000070572ca */ /* 0x000fe200000e0000 */
[----:B------:R-:W-:Y:S01]  /*a9e0*/  UIADD3 UR24, UP1, UR22, 0x1f0, URZ ;  /* 0x000001f016187890 */ /* 0x000fe2000ff3e03f */
[----:B------:R-:W-:Y:S01]  /*a9f0*/  R2UR UR8, R21 ;  /* 0x00000000150872ca */ /* 0x000fe200000e0000 */
[----:B------:R-:W-:Y:S01]  /*aa00*/  VIADD R6, R6, 0x1 ;  /* 0x0000000106067836 */ /* 0x000fe20000000000 */
[----:B------:R-:W-:Y:S01]  /*aa10*/  R2UR UR11, R15 ;  /* 0x000000000f0b72ca */ /* 0x000fe200000e0000 */
[----:B------:R-:W-:Y:S01]  /*aa20*/  UIADD3.X UR25, URZ, UR23, URZ, UP1, !UPT ;  /* 0x000000173f197290 */ /* 0x000fe20008ffe43f */
[----:B------:R-:W-:Y:S01]  /*aa30*/  R2UR UR10, R20 ;  /* 0x00000000140a72ca */ /* 0x000fe200000e0000 */
[----:B------:R-:W-:Y:S01]  /*aa40*/  UMOV UR6, 0x0 ;  /* 0x0000000000067882 */ /* 0x000fe20000000000 */
[----:B------:R-:W-:Y:S01]  /*aa50*/  R2UR UR12, R8 ;  /* 0x00000000080c72ca */ /* 0x000fe200000e0000 */
[----:B------:R-:W-:Y:S01]  /*aa60*/  UMOV UR7, 0x10000000 ;  /* 0x1000000000077882 */ /* 0x000fe20000000000 */
[----:B------:R-:W-:Y:S01]  /*aa70*/  R2UR UR19, R14 ;  /* 0x000000000e1372ca */ /* 0x000fe200000e0000 */
[----:B------:R-:W-:Y:S01]  /*aa80*/  VIADD R20, R20, 0x40 ;  /* 0x0000004014147836 */ /* 0x000fe20000000000 */
[----:B------:R-:W-:Y:S01]  /*aa90*/  ISETP.GT.AND P3, PT, R4, 0x1, PT ;  /* 0x000000010400780c */ /* 0x000fe20003f64270 */
[----:B------:R-:W-:Y:S01]  /*aaa0*/  UIADD3 UR14, UR5, 0x100, URZ ;  /* 0x00000100050e7890 */ /* 0x000fe2000fffe03f */
[----:B------:R-:W-:Y:S01]  /*aab0*/  ISETP.NE.AND P1, PT, R6, 0x4, PT ;  /* 0x000000040600780c */ /* 0x000fe20003f25270 */
[----:B------:R-:W-:-:S02]  /*aac0*/  UIADD3.X UR5, URZ, UR23, URZ, UP0, !UPT ;  /* 0x000000173f057290 */ /* 0x000fc400087fe43f */
[----:B------:R-:W-:Y:S01]  /*aad0*/  UIADD3 UR15, UR8, 0x10100, URZ ;  /* 0x00010100080f7890 */ /* 0x000fe2000fffe03f */
[----:B------:R-:W-:Y:S02]  /*aae0*/  SEL R12, RZ, 0x1, P1 ;  /* 0x00000001ff0c7807 */ /* 0x000fe40000800000 */
[----:B------:R-:W-:Y:S01]  /*aaf0*/  UMOV UR8, UR14 ;  /* 0x0000000e00087c82 */ /* 0x000fe20008000000 */
[----:B------:R-:W-:Y:S02]  /*ab00*/  SEL R6, R6, RZ, P1 ;  /* 0x000000ff06067207 */ /* 0x000fe40000800000 */
[----:B------:R-:W-:Y:S01]  /*ab10*/  LOP3.LUT R5, R5, R12, RZ, 0x3c, !PT ;  /* 0x0000000c05057212 */ /* 0x000fe200078e3cff */
[----:B------:R0:W-:Y:S02]  /*ab20*/  UTMALDG.3D [UR8], [UR4], desc[UR6] ;  /* 0x00000608040075b4 */ /* 0x0001e40008011000 */
[----:B0-----:R-:W-:Y:S01]  /*ab30*/  UMOV UR8, UR15 ;  /* 0x0000000f00087c82 */ /* 0x001fe20008000000 */
[----:B------:R-:W-:-:S02]  /*ab40*/  UMOV UR11, UR19 ;  /* 0x00000013000b7c82 */ /* 0x000fc40008000000 */
[----:B------:R0:W-:Y:S02]  /*ab50*/  UTMALDG.3D [UR8], [UR24], desc[UR6] ;  /* 0x00000608180075b4 */ /* 0x0001e40008011000 */
[----:B0-----:R-:W-:Y:S05]  /*ab60*/  @P3 BRA `(.L_x_297) ;  /* 0xfffffffc00483947 */ /* 0x001fea000383ffff */
.L_x_293:
[----:B------:R-:W-:Y:S05]  /*ab70*/  BSYNC B1 ;  /* 0x0000000000017941 */ /* 0x000fea0003800000 */
.L_x_292:
[----:B------:R-:W-:Y:S01]  /*ab80*/  LOP3.LUT P3, RZ, R11, 0xff, RZ, 0xc0, !PT ;  /* 0x000000ff0bff7812 */ /* 0x000fe2000786c0ff */
[----:B------:R-:W-:Y:S01]  /*ab90*/  IMAD.IADD R0, R13, 0x1, R0 ;  /* 0x000000010d007824 */ /* 0x000fe200078e0200 */
[----:B------:R-:W-:Y:S01]  /*aba0*/  IADD3 R16, P4, R16, UR20, RZ ;  /* 0x0000001410107c10 */ /* 0x000fe2000ff9e0ff */
[----:B------:R-:W-:Y:S01]  /*abb0*/  ULDC.64 UR4, c[0x0][0x650] ;  /* 0x0001940000047ab9 */ /* 0x000fe20000000a00 */
[----:B------:R-:W-:Y:S01]  /*abc0*/  BSSY B1, `(.L_x_298) ;  /* 0x000006b000017945 */ /* 0x000fe20003800000 */
[----:B------:R-:W-:Y:S01]  /*abd0*/  IMAD.MOV.U32 R7, RZ, RZ, -0x1 ;  /* 0xffffffffff077424 */ /* 0x000fe200078e00ff */
[----:B------:R-:W-:Y:S01]  /*abe0*/  SHF.R.U32.HI R4, RZ, 0x2, R0 ;  /* 0x00000002ff047819 */ /* 0x000fe20000011600 */
[----:B------:R-:W-:Y:S01]  /*abf0*/  IMAD.MOV.U32 R9, RZ, RZ, -0x1 ;  /* 0xffffffffff097424 */ /* 0x000fe200078e00ff */
[----:B------:R-:W-:Y:S01]  /*ac00*/  ISETP.GT.U32.AND P1, PT, R0, 0x3, PT ;  /* 0x000000030000780c */ /* 0x000fe20003f24070 */
[----:B------:R-:W-:Y:S01]  /*ac10*/  IMAD.MOV.U32 R8, RZ, RZ, -0x1 ;  /* 0xffffffffff087424 */ /* 0x000fe200078e00ff */
[----:B------:R-:W-:-:S02]  /*ac20*/  LOP3.LUT R4, R4, 0x1, RZ, 0xc0, !PT ;  /* 0x0000000104047812 */ /* 0x000fc400078ec0ff */
[----:B------:R-:W-:Y:S01]  /*ac30*/  ISETP.LT.U32.AND P1, PT, R13, 0x4, P1 ;  /* 0x000000040d00780c */ /* 0x000fe20000f21070 */
[----:B------:R-:W0:Y:S01]  /*ac40*/  @P3 S2R R6, SR_CgaCtaId ;  /* 0x0000000000063919 */ /* 0x000e220000008800 */
[----:B------:R-:W-:Y:S02]  /*ac50*/  @P3 MOV R5, 0x400 ;  /* 0x0000040000053802 */ /* 0x000fe40000000f00 */
[----:B------:R-:W-:Y:S02]  /*ac60*/  IADD3.X R17, R17, UR13, RZ, P4, !PT ;  /* 0x0000000d11117c10 */ /* 0x000fe4000a7fe4ff */
[----:B------:R-:W-:Y:S02]  /*ac70*/  ISETP.GE.U32.AND P4, PT, R16, UR4, PT ;  /* 0x0000000410007c0c */ /* 0x000fe4000bf86070 */
[----:B------:R-:W-:Y:S02]  /*ac80*/  LOP3.LUT R0, R0, 0x3, RZ, 0xc0, !PT ;  /* 0x0000000300007812 */ /* 0x000fe400078ec0ff */
[----:B------:R-:W-:-:S02]  /*ac90*/  PRMT R11, RZ, 0x7610, R11 ;  /* 0x00007610ff0b7816 */ /* 0x000fc4000000000b */
[----:B0-----:R-:W-:-:S04]  /*aca0*/  @P3 LEA R5, R6, R5, 0x18 ;  /* 0x0000000506053211 */ /* 0x001fc800078ec0ff */
[----:B------:R0:W-:Y:S01]  /*acb0*/  @P3 SYNCS.ARRIVE.TRANS64.A1T0 RZ, [R5+URZ+0x58], RZ ;  /* 0x000058ff05ff39a7 */ /* 0x0001e2000810003f */
[----:B------:R-:W-:Y:S02]  /*acc0*/  ISETP.NE.U32.AND P3, PT, R4, 0x1, PT ;  /* 0x000000010400780c */ /* 0x000fe40003f65070 */
[----:B------:R-:W-:Y:S02]  /*acd0*/  SEL R4, RZ, 0x1, !P1 ;  /* 0x00000001ff047807 */ /* 0x000fe40004800000 */
[----:B------:R-:W-:Y:S02]  /*ace0*/  ISETP.GE.U32.AND.EX P1, PT, R17, UR5, PT, P4 ;  /* 0x0000000511007c0c */ /* 0x000fe4000bf26140 */
[----:B------:R-:W-:-:S04]  /*acf0*/  ISETP.GT.U32.AND P3, PT, R13, 0x3, !P3 ;  /* 0x000000030d00780c */ /* 0x000fc80005f64070 */
[----:B0-----:R-:W-:-:S04]  /*ad00*/  SEL R5, RZ, 0x1, !P3 ;  /* 0x00000001ff057807 */ /* 0x001fc80005800000 */
[--C-:B------:R-:W-:Y:S02]  /*ad10*/  LOP3.LUT R3, R5, R3, R4.reuse, 0x96, !PT ;  /* 0x0000000305037212 */ /* 0x100fe400078e9604 */
[----:B------:R-:W-:Y:S01]  /*ad20*/  PRMT R4, RZ, 0x7610, R4 ;  /* 0x00007610ff047816 */ /* 0x000fe20000000004 */
[----:B------:R-:W-:Y:S06]  /*ad30*/  @P1 BRA `(.L_x_299) ;  /* 0x00000004004c1947 */ /* 0x000fec0003800000 */
[----:B------:R-:W-:Y:S01]  /*ad40*/  ULDC.64 UR4, c[0x0][0x628] ;  /* 0x00018a0000047ab9 */ /* 0x000fe20000000a00 */
[----:B------:R-:W0:Y:S01]  /*ad50*/  S2R R14, SR_CTAID.X ;  /* 0x00000000000e7919 */ /* 0x000e220000002500 */
[----:B------:R-:W-:Y:S01]  /*ad60*/  ISETP.NE.U32.AND P1, PT, RZ, UR4, PT ;  /* 0x00000004ff007c0c */ /* 0x000fe2000bf25070 */
[----:B------:R-:W-:Y:S01]  /*ad70*/  ULDC UR7, c[0x0][0x630] ;  /* 0x00018c0000077ab9 */ /* 0x000fe20000000800 */
[----:B------:R-:W-:Y:S01]  /*ad80*/  IMAD.MOV.U32 R4, RZ, RZ, R16 ;  /* 0x000000ffff047224 */ /* 0x000fe200078e0010 */
[----:B------:R-:W1:Y:S01]  /*ad90*/  S2R R12, SR_CTAID.Y ;  /* 0x00000000000c7919 */ /* 0x000e620000002600 */
[----:B------:R-:W-:Y:S01]  /*ada0*/  ISETP.NE.AND.EX P1, PT, RZ, UR5, PT, P1 ;  /* 0x00000005ff007c0c */ /* 0x000fe2000bf25310 */
[----:B------:R-:W-:-:S12]  /*adb0*/  IMAD.MOV.U32 R5, RZ, RZ, R17 ;  /* 0x000000ffff057224 */ /* 0x000fd800078e0011 */
[----:B------:R-:W-:Y:S05]  /*adc0*/  @!P1 BRA `(.L_x_300) ;  /* 0x0000000000289947 */ /* 0x000fea0003800000 */
[----:B------:R-:W-:Y:S02]  /*add0*/  ULDC UR6, c[0x0][0x634] ;  /* 0x00018d0000067ab9 */ /* 0x000fe40000000800 */
[----:B------:R-:W-:-:S05]  /*ade0*/  IADD3 R9, P1, R16, UR6, RZ ;  /* 0x0000000610097c10 */ /* 0x000fca000ff3e0ff */
[----:B------:R-:W-:-:S04]  /*adf0*/  IMAD.X R15, RZ, RZ, R17, P1 ;  /* 0x000000ffff0f7224 */ /* 0x000fc800008e0611 */
[----:B------:R-:W-:-:S04]  /*ae00*/  IMAD.WIDE.U32 R6, R15, UR4, RZ ;  /* 0x000000040f067c25 */ /* 0x000fc8000f8e00ff */
[----:B------:R-:W-:-:S04]  /*ae10*/  IMAD.WIDE.U32 R6, P1, R9, UR5, R6 ;  /* 0x0000000509067c25 */ /* 0x000fc8000f820006 */
[----:B------:R-:W-:-:S04]  /*ae20*/  IMAD.WIDE.U32 R8, R9, UR4, RZ ;  /* 0x0000000409087c25 */ /* 0x000fc8000f8e00ff */
[----:B------:R-:W-:Y:S01]  /*ae30*/  IMAD.X R5, RZ, RZ, RZ, P1 ;  /* 0x000000ffff057224 */ /* 0x000fe200008e06ff */
[----:B------:R-:W-:Y:S01]  /*ae40*/  IADD3 RZ, P1, R9, R6, RZ ;  /* 0x0000000609ff7210 */ /* 0x000fe20007f3e0ff */
[----:B------:R-:W-:-:S04]  /*ae50*/  IMAD.MOV.U32 R4, RZ, RZ, R7 ;  /* 0x000000ffff047224 */ /* 0x000fc800078e0007 */
[----:B------:R-:W-:-:S08]  /*ae60*/  IMAD.WIDE.U32.X R4, R15, UR5, R4, P1 ;  /* 0x000000050f047c25 */ /* 0x000fd000088e0404 */
.L_x_300:
[--C-:B------:R-:W-:Y:S01]  /*ae70*/  SHF.R.U64 R8, R4, UR7, R5.reuse ;  /* 0x0000000704087c19 */ /* 0x100fe20008001205 */
[----:B------:R-:W-:Y:S01]  /*ae80*/  ULDC.64 UR4, c[0x0][0x620] ;  /* 0x0001880000047ab9 */ /* 0x000fe20000000a00 */
[----:B------:R-:W-:Y:S01]  /*ae90*/  SHF.R.U32.HI R4, RZ, UR7, R5 ;  /* 0x00000007ff047c19 */ /* 0x000fe20008011605 */
[----:B------:R-:W2:Y:S01]  /*aea0*/  LDC R25, c[0x0][0x144] ;  /* 0x00005100ff197b82 */ /* 0x000ea20000000800 */
[----:B------:R-:W-:Y:S01]  /*aeb0*/  IADD3 R7, P1, RZ, -R8, RZ ;  /* 0x80000008ff077210 */ /* 0x000fe20007f3e0ff */
[----:B------:R-:W-:Y:S01]  /*aec0*/  ULDC.64 UR8, c[0x0][0x640] ;  /* 0x0001900000087ab9 */ /* 0x000fe20000000a00 */
[----:B0-----:R-:W-:Y:S01]  /*aed0*/  I2FP.F32.U32 R9, R14 ;  /* 0x0000000e00097245 */ /* 0x001fe20000201000 */
[----:B------:R-:W-:Y:S02]  /*aee0*/  ULDC UR6, c[0x0][0x608] ;  /* 0x0001820000067ab9 */ /* 0x000fe40000000800 */
[----:B------:R-:W-:Y:S01]  /*aef0*/  IMAD.X R4, RZ, RZ, ~R4, P1 ;  /* 0x000000ffff047224 */ /* 0x000fe200008e0e04 */
[----:B------:R-:W-:Y:S01]  /*af00*/  ISETP.NE.U32.AND P1, PT, RZ, UR8, PT ;  /* 0x00000008ff007c0c */ /* 0x000fe2000bf25070 */
[----:B------:R-:W0:Y:S02]  /*af10*/  LDC R21, c[0x0][0x148] ;  /* 0x00005200ff157b82 */ /* 0x000e240000000800 */
[----:B------:R-:W-:Y:S01]  /*af20*/  IMAD R6, R4, UR4, RZ ;  /* 0x0000000404067c24 */ /* 0x000fe2000f8e02ff */
[----:B------:R-:W-:Y:S01]  /*af30*/  ISETP.NE.AND.EX P1, PT, RZ, UR9, PT, P1 ;  /* 0x00000009ff007c0c */ /* 0x000fe2000bf25310 */
[----:B------:R-:W-:Y:S01]  /*af40*/  IMAD.WIDE.U32 R4, R7, UR4, R16 ;  /* 0x0000000407047c25 */ /* 0x000fe2000f8e0010 */
[----:B------:R-:W-:-:S03]  /*af50*/  ULDC UR4, c[0x0][0x150] ;  /* 0x0000540000047ab9 */ /* 0x000fc60000000800 */
[----:B------:R-:W-:Y:S02]  /*af60*/  IMAD R7, R7, UR5, R6 ;  /* 0x0000000507077c24 */ /* 0x000fe4000f8e0206 */
[----:B------:R-:W-:Y:S01]  /*af70*/  FMUL R6, R9, UR4 ;  /* 0x0000000409067c20 */ /* 0x000fe20008400000 */
[----:B------:R-:W-:Y:S01]  /*af80*/  ULDC UR4, c[0x0][0x618] ;  /* 0x0001860000047ab9 */ /* 0x000fe20000000800 */
[----:B------:R-:W-:Y:S01]  /*af90*/  ULDC UR5, c[0x0][0x154] ;  /* 0x0000550000057ab9 */ /* 0x000fe20000000800 */
[----:B------:R-:W-:-:S03]  /*afa0*/  IMAD.IADD R5, R5, 0x1, R7 ;  /* 0x0000000105057824 */ /* 0x000fc600078e0207 */
[----:B------:R-:W3:Y:S02]  /*afb0*/  F2I.U32.TRUNC.NTZ R6, R6 ;  /* 0x0000000600067305 */ /* 0x000ee4000020f000 */
[----:B------:R-:W-:Y:S02]  /*afc0*/  SHF.R.U64 R9, R4, UR4, R5 ;  /* 0x0000000404097c19 */ /* 0x000fe40008001205 */
[----:B-1----:R-:W-:-:S05]  /*afd0*/  I2FP.F32.U32 R4, R12 ;  /* 0x0000000c00047245 */ /* 0x002fca0000201000 */
[----:B------:R-:W-:Y:S01]  /*afe0*/  FMUL R22, R4, UR5 ;  /* 0x0000000504167c20 */ /* 0x000fe20008400000 */
[----:B------:R-:W-:Y:S01]  /*aff0*/  SHF.R.U32.HI R4, RZ, UR4, R5 ;  /* 0x00000004ff047c19 */ /* 0x000fe20008011605 */
[----:B------:R-:W-:-:S03]  /*b000*/  ULDC UR4, c[0x0][0x658] ;  /* 0x0001960000047ab9 */ /* 0x000fc60000000800 */
[--C-:B------:R-:W-:Y:S01]  /*b010*/  SHF.R.U64 R20, R9, UR6, R4.reuse ;  /* 0x0000000609147c19 */ /* 0x100fe20008001204 */
[----:B------:R-:W1:Y:S01]  /*b020*/  F2I.U32.TRUNC.NTZ R22, R22 ;  /* 0x0000001600167305 */ /* 0x000e62000020f000 */
[----:B------:R-:W-:Y:S01]  /*b030*/  SHF.R.U32.HI R5, RZ, UR6, R4 ;  /* 0x00000006ff057c19 */ /* 0x000fe20008011604 */
[----:B---3--:R-:W-:-:S03]  /*b040*/  IMAD.MOV R6, RZ, RZ, -R6 ;  /* 0x000000ffff067224 */ /* 0x008fc600078e0a06 */
[--C-:B------:R-:W-:Y:S01]  /*b050*/  SHF.R.U64 R15, R20, UR4, R5.reuse ;  /* 0x00000004140f7c19 */ /* 0x100fe20008001205 */
[----:B--2---:R-:W-:Y:S01]  /*b060*/  IMAD R14, R25, R6, R14 ;  /* 0x00000006190e7224 */ /* 0x004fe200078e020e */
[----:B------:R-:W-:-:S03]  /*b070*/  SHF.R.U32.HI R23, RZ, UR4, R5 ;  /* 0x00000004ff177c19 */ /* 0x000fc60008011605 */
[----:B------:R-:W-:Y:S02]  /*b080*/  IMAD.MOV.U32 R4, RZ, RZ, R15 ;  /* 0x000000ffff047224 */ /* 0x000fe400078e000f */
[----:B------:R-:W-:Y:S01]  /*b090*/  IMAD.MOV.U32 R5, RZ, RZ, R23 ;  /* 0x000000ffff057224 */ /* 0x000fe200078e0017 */
[----:B-1----:R-:W-:Y:S06]  /*b0a0*/  @!P1 BRA `(.L_x_301) ;  /* 0x0000000000289947 */ /* 0x002fec0003800000 */
[----:B------:R-:W-:Y:S02]  /*b0b0*/  ULDC UR4, c[0x0][0x64c] ;  /* 0x0001930000047ab9 */ /* 0x000fe40000000800 */
[----:B------:R-:W-:-:S05]  /*b0c0*/  IADD3 R5, P1, R15, UR4, RZ ;  /* 0x000000040f057c10 */ /* 0x000fca000ff3e0ff */
[----:B------:R-:W-:-:S04]  /*b0d0*/  IMAD.X R23, RZ, RZ, R23, P1 ;  /* 0x000000ffff177224 */ /* 0x000fc800008e0617 */
[----:B------:R-:W-:-:S04]  /*b0e0*/  IMAD.WIDE.U32 R6, R23, UR8, RZ ;  /* 0x0000000817067c25 */ /* 0x000fc8000f8e00ff */
[----:B------:R-:W-:-:S04]  /*b0f0*/  IMAD.WIDE.U32 R6, P1, R5, UR9, R6 ;  /* 0x0000000905067c25 */ /* 0x000fc8000f820006 */
[----:B------:R-:W-:-:S04]  /*b100*/  IMAD.WIDE.U32 R4, R5, UR8, RZ ;  /* 0x0000000805047c25 */ /* 0x000fc8000f8e00ff */
[----:B------:R-:W-:Y:S01]  /*b110*/  IMAD.MOV.U32 R4, RZ, RZ, R7 ;  /* 0x000000ffff047224 */ /* 0x000fe200078e0007 */
[----:B------:R-:W-:Y:S01]  /*b120*/  IADD3 RZ, P3, R5, R6, RZ ;  /* 0x0000000605ff7210 */ /* 0x000fe20007f7e0ff */
[----:B------:R-:W-:-:S04]  /*b130*/  IMAD.X R5, RZ, RZ, RZ, P1 ;  /* 0x000000ffff057224 */ /* 0x000fc800008e06ff */
[----:B------:R-:W-:-:S08]  /*b140*/  IMAD.WIDE.U32.X R4, R23, UR9, R4, P3 ;  /* 0x0000000917047c25 */ /* 0x000fd000098e0404 */
.L_x_301:
[----:B------:R-:W-:Y:S01]  /*b150*/  ISETP.NE.AND P1, PT, R2, 0x1, PT ;  /* 0x000000010200780c */ /* 0x000fe20003f25270 */
[----:B------:R-:W-:Y:S01]  /*b160*/  ULDC UR4, c[0x0][0x648] ;  /* 0x0001920000047ab9 */ /* 0x000fe20000000800 */
[----:B------:R-:W-:Y:S01]  /*b170*/  LOP3.LUT R20, R20, UR17, RZ, 0xc0, !PT ;  /* 0x0000001114147c12 */ /* 0x000fe2000f8ec0ff */
[----:B------:R-:W-:Y:S01]  /*b180*/  IMAD.MOV R22, RZ, RZ, -R22 ;  /* 0x000000ffff167224 */ /* 0x000fe200078e0a16 */
[----:B------:R-:W-:Y:S01]  /*b190*/  SHF.R.U64 R5, R4, UR4, R5 ;  /* 0x0000000404057c19 */ /* 0x000fe20008001205 */
[----:B------:R-:W-:Y:S01]  /*b1a0*/  ULDC UR4, c[0x0][0x638] ;  /* 0x00018e0000047ab9 */ /* 0x000fe20000000800 */
[----:B------:R-:W-:Y:S01]  /*b1b0*/  LOP3.LUT R6, R9, UR16, RZ, 0xc0, !PT ;  /* 0x0000001009067c12 */ /* 0x000fe2000f8ec0ff */
[----:B------:R-:W-:Y:S02]  /*b1c0*/  ULDC UR5, c[0x0][0x610] ;  /* 0x0001840000057ab9 */ /* 0x000fe40000000800 */
[----:B------:R-:W-:Y:S02]  /*b1d0*/  IMAD.MOV R4, RZ, RZ, -R5 ;  /* 0x000000ffff047224 */ /* 0x000fe400078e0a05 */
[----:B------:R-:W-:-:S02]  /*b1e0*/  IMAD R5, R5, UR18, R20 ;  /* 0x0000001205057c24 */ /* 0x000fc4000f8e0214 */
[----:B0-----:R-:W-:Y:S02]  /*b1f0*/  @P1 IMAD R14, R21, R22, R12 ;  /* 0x00000016150e1224 */ /* 0x001fe400078e020c */
[----:B------:R-:W-:Y:S01]  /*b200*/  IMAD R15, R4, UR4, R15 ;  /* 0x00000004040f7c24 */ /* 0x000fe2000f8e020f */
[----:B------:R-:W-:Y:S01]  /*b210*/  ULDC UR4, c[0x0][0x600] ;  /* 0x0001800000047ab9 */ /* 0x000fe20000000800 */
[----:B------:R-:W-:Y:S02]  /*b220*/  IMAD R14, R5, UR5, R14 ;  /* 0x00000005050e7c24 */ /* 0x000fe4000f8e020e */
[----:B------:R-:W-:Y:S02]  /*b230*/  IMAD R15, R15, UR4, R6 ;  /* 0x000000040f0f7c24 */ /* 0x000fe4000f8e0206 */
[----:B------:R-:W-:-:S03]  /*b240*/  IMAD.MOV.U32 R4, RZ, RZ, 0x1 ;  /* 0x00000001ff047424 */ /* 0x000fc600078e00ff */
[----:B------:R-:W-:Y:S02]  /*b250*/  SEL R9, R15, R14, !P1 ;  /* 0x0000000e0f097207 */ /* 0x000fe40004800000 */
[----:B------:R-:W-:-:S07]  /*b260*/  SEL R7, R14, R15, !P1 ;  /* 0x0000000f0e077207 */ /* 0x000fce0004800000 */
.L_x_299:
[----:B------:R-:W-:Y:S05]  /*b270*/  BSYNC B1 ;  /* 0x0000000000017941 */ /* 0x000fea0003800000 */
.L_x_298:
[----:B------:R-:W-:-:S13]  /*b280*/  LOP3.LUT P1, RZ, R4, 0xff, RZ, 0xc0, !PT ;  /* 0x000000ff04ff7812 */ /* 0x000fda000782c0ff */
[----:B------:R-:W-:Y:S05]  /*b290*/  @P1 BRA `(.L_x_302) ;  /* 0xfffffff400481947 */ /* 0x000fea000383ffff */
[----:B------:R-:W-:Y:S05]  /*b2a0*/  BSYNC B0 ;  /* 0x0000000000007941 */ /* 0x000fea0003800000 */
.L_x_290:
[----:B------:R-:W-:-:S03]  /*b2b0*/  UMOV UR4, 0xffffffff ;  /* 0xffffffff00047882 */ /* 0x000fc60000000000 */
[----:B------:R-:W-:Y:S05]  /*b2c0*/  BRA.DIV UR4, `(.L_x_303) ;  /* 0x0000000604187947 */ /* 0x000fea000b800000 */
[----:B------:R-:W-:-:S13]  /*b2d0*/  ELECT P6, URZ, PT ;  /* 0x00000000003f782f */ /* 0x000fda00038c0000 */
.L_x_317:
[----:B------:R-:W-:Y:S04]  /*b2e0*/  BSSY B0, `(.L_x_304) ;  /* 0x000002b000007945 */ /* 0x000fe80003800000 */
[----:B------:R-:W-:Y:S05]  /*b2f0*/  @!P6 BRA `(.L_x_305) ;  /* 0x0000000000a4e947 */ /* 0x000fea0003800000 */
[----:B------:R-:W-:-:S04]  /*b300*/  LOP3.LUT R19, R19, 0x2, RZ, 0xfc, !PT ;  /* 0x0000000213137812 */ /* 0x000fc800078efcff */
[----:B------:R-:W-:-:S13]  /*b310*/  ISETP.NE.AND P0, PT, R19, 0x3, PT ;  /* 0x000000031300780c */ /* 0x000fda0003f05270 */
[----:B------:R-:W-:Y:S05]  /*b320*/  @!P0 BRA `(.L_x_306) ;  /* 0x0000000000048947 */ /* 0x000fea0003800000 */
[----:B------:R-:W-:Y:S01]  /*b330*/  BPT.TRAP 0x1 ;  /* 0x000000040000795c */ /* 0x000fe20000300000 */
.L_x_306:
[----:B------:R-:W0:Y:S01]  /*b340*/  S2R R5, SR_CgaCtaId ;  /* 0x0000000000057919 */ /* 0x000e220000008800 */
[----:B------:R-:W-:Y:S02]  /*b350*/  MOV R2, 0x400 ;  /* 0x0000040000027802 */ /* 0x000fe40000000f00 */
[----:B------:R-:W-:Y:S02]  /*b360*/  SHF.L.U32 R4, R3, 0x1f, RZ ;  /* 0x0000001f03047819 */ /* 0x000fe400000006ff */
[----:B0-----:R-:W-:-:S05]  /*b370*/  LEA R5, R5, R2, 0x18 ;  /* 0x0000000205057211 */ /* 0x001fca00078ec0ff */
[----:B------:R-:W-:-:S04]  /*b380*/  VIADD R5, R5, 0x20 ;  /* 0x0000002005057836 */ /* 0x000fc80000000000 */
[C---:B------:R-:W-:Y:S02]  /*b390*/  IMAD R7, R0.reuse, 0x8, R5 ;  /* 0x0000000800077824 */ /* 0x040fe400078e0205 */
[----:B------:R-:W-:Y:S02]  /*b3a0*/  VIADD R0, R0, 0x1 ;  /* 0x0000000100007836 */ /* 0x000fe40000000000 */
[----:B------:R-:W0:Y:S03]  /*b3b0*/  SYNCS.PHASECHK.TRANS64.TRYWAIT P0, [R7+URZ], R4 ;  /* 0x00000004070075a7 */ /* 0x000e26000800017f */
[----:B------:R-:W-:-:S04]  /*b3c0*/  ISETP.NE.AND P1, PT, R0, 0x4, PT ;  /* 0x000000040000780c */ /* 0x000fc80003f25270 */
[----:B------:R-:W-:Y:S02]  /*b3d0*/  SEL R2, RZ, 0x1, P1 ;  /* 0x00000001ff027807 */ /* 0x000fe40000800000 */
[----:B------:R-:W-:Y:S02]  /*b3e0*/  SEL R0, R0, RZ, P1 ;  /* 0x000000ff00007207 */ /* 0x000fe40000800000 */
[----:B------:R-:W-:-:S03]  /*b3f0*/  LOP3.LUT R9, R3, R2, RZ, 0x3c, !PT ;  /* 0x0000000203097212 */ /* 0x000fc600078e3cff */
[----:B------:R-:W-:Y:S01]  /*b400*/  IMAD R6, R0, 0x8, R5 ;  /* 0x0000000800067824 */ /* 0x000fe200078e0205 */
[----:B------:R-:W-:Y:S01]  /*b410*/  SHF.L.U32 R3, R9, 0x1f, RZ ;  /* 0x0000001f09037819 */ /* 0x000fe200000006ff */
[----:B0-----:R-:W-:Y:S06]  /*b420*/  @!P0 BRA `(.L_x_307) ;  /* 0x0000000000e08947 */ /* 0x001fec0003800000 */
.L_x_318:
[----:B------:R-:W1:Y:S01]  /*b430*/  SYNCS.PHASECHK.TRANS64.TRYWAIT P0, [R6+URZ], R3 ;  /* 0x00000003060075a7 */ /* 0x000e62000800017f */
[----:B------:R-:W-:-:S05]  /*b440*/  VIADD R0, R0, 0x1 ;  /* 0x0000000100007836 */ /* 0x000fca0000000000 */
[----:B------:R-:W-:-:S04]  /*b450*/  ISETP.NE.AND P1, PT, R0, 0x4, PT ;  /* 0x000000040000780c */ /* 0x000fc80003f25270 */
[----:B------:R-:W-:Y:S02]  /*b460*/  SEL R2, RZ, 0x1, P1 ;  /* 0x00000001ff027807 */ /* 0x000fe40000800000 */
[----:B------:R-:W-:Y:S02]  /*b470*/  SEL R0, R0, RZ, P1 ;  /* 0x000000ff00007207 */ /* 0x000fe40000800000 */
[----:B------:R-:W-:-:S03]  /*b480*/  LOP3.LUT R9, R9, R2, RZ, 0x3c, !PT ;  /* 0x0000000209097212 */ /* 0x000fc600078e3cff */
[----:B0-----:R-:W-:Y:S01]  /*b490*/  IMAD R7, R0, 0x8, R5 ;  /* 0x0000000800077824 */ /* 0x001fe200078e0205 */
[----:B------:R-:W-:Y:S01]  /*b4a0*/  SHF.L.U32 R4, R9, 0x1f, RZ ;  /* 0x0000001f09047819 */ /* 0x000fe200000006ff */
[----:B-1----:R-:W-:Y:S06]  /*b4b0*/  @!P0 BRA `(.L_x_308) ;  /* 0x0000000000d08947 */ /* 0x002fec0003800000 */
.L_x_319:
[----:B------:R-:W1:Y:S01]  /*b4c0*/  SYNCS.PHASECHK.TRANS64.TRYWAIT P0, [R7+URZ], R4 ;  /* 0x00000004070075a7 */ /* 0x000e62000800017f */
[----:B------:R-:W-:-:S05]  /*b4d0*/  VIADD R0, R0, 0x1 ;  /* 0x0000000100007836 */ /* 0x000fca0000000000 */
[----:B------:R-:W-:-:S04]  /*b4e0*/  ISETP.NE.AND P1, PT, R0, 0x4, PT ;  /* 0x000000040000780c */ /* 0x000fc80003f25270 */
[----:B------:R-:W-:Y:S02]  /*b4f0*/  SEL R2, RZ, 0x1, P1 ;  /* 0x00000001ff027807 */ /* 0x000fe40000800000 */
[----:B------:R-:W-:Y:S02]  /*b500*/  SEL R0, R0, RZ, P1 ;  /* 0x000000ff00007207 */ /* 0x000fe40000800000 */
[----:B------:R-:W-:Y:S01]  /*b510*/  LOP3.LUT R2, R9, R2, RZ, 0x3c, !PT ;  /* 0x0000000209027212 */ /* 0x000fe200078e3cff */
[----:B-1----:R-:W-:Y:S06]  /*b520*/  @!P0 BRA `(.L_x_309) ;  /* 0x0000000000c88947 */ /* 0x002fec0003800000 */
.L_x_320:
[----:B------:R-:W-:Y:S01]  /*b530*/  IMAD R5, R0, 0x8, R5 ;  /* 0x0000000800057824 */ /* 0x000fe200078e0205 */
[----:B------:R-:W-:-:S07]  /*b540*/  SHF.L.U32 R0, R2, 0x1f, RZ ;  /* 0x0000001f02007819 */ /* 0x000fce00000006ff */
.L_x_310:
[----:B--2---:R2:W3:Y:S02]  /*b550*/  SYNCS.PHASECHK.TRANS64.TRYWAIT P0, [R5+URZ], R0 ;  /* 0x00000000050075a7 */ /* 0x0044e4000800017f */
[----:B---3--:R-:W-:Y:S05]  /*b560*/  @!P0 NANOSLEEP.SYNCS 0x989680 ;  /* 0x009896800000895d */ /* 0x008fea0003900000 */
[----:B------:R-:W3:Y:S02]  /*b570*/  @!P0 SYNCS.PHASECHK.TRANS64 P0, [R5+URZ], R0 ;  /* 0x00000000050085a7 */ /* 0x000ee4000800007f */
[----:B---3--:R-:W-:Y:S05]  /*b580*/  @!P0 BRA `(.L_x_310) ;  /* 0xfffffffc00f08947 */ /* 0x008fea000383ffff */
.L_x_305:
[----:B------:R-:W-:Y:S05]  /*b590*/  BSYNC B0 ;  /* 0x0000000000007941 */ /* 0x000fea0003800000 */
.L_x_304:
[----:B------:R-:W-:Y:S05]  /*b5a0*/  EXIT ;  /* 0x000000000000794d */ /* 0x000fea0003800000 */
.L_x_17:
[----:B---3--:R3:W4:Y:S02]  /*b5b0*/  SYNCS.PHASECHK.TRANS64.TRYWAIT P1, [R3+URZ], R0 ;  /* 0x00000000030075a7 */ /* 0x008724000802017f */
[----:B----4-:R-:W-:Y:S05]  /*b5c0*/  @!P1 NANOSLEEP.SYNCS 0x989680 ;  /* 0x009896800000995d */ /* 0x010fea0003900000 */
[----:B------:R-:W4:Y:S02]  /*b5d0*/  @!P1 SYNCS.PHASECHK.TRANS64 P1, [R3+URZ], R0 ;  /* 0x00000000030095a7 */ /* 0x000f24000802007f */
[----:B----4-:R-:W-:Y:S05]  /*b5e0*/  @!P1 BRA `(.L_x_17) ;  /* 0xfffffffc00f09947 */ /* 0x010fea000383ffff */
[----:B------:R-:W-:Y:S05]  /*b5f0*/  BRA `(.L_x_16) ;  /* 0xffffff5c00047947 */ /* 0x000fea000383ffff */
.L_x_22:
[----:B-1----:R-:W-:-:S04]  /*b600*/  IMAD.U32 R4, RZ, RZ, UR8 ;  /* 0x00000008ff047e24 */ /* 0x002fc8000f8e00ff */
[----:B------:R1:W2:Y:S03]  /*b610*/  SYNCS.PHASECHK.TRANS64.TRYWAIT P1, [R4+URZ], R3 ;  /* 0x00000003040075a7 */ /* 0x0002a6000802017f */
[----:B--2---:R-:W-:Y:S05]  /*b620*/  @!P1 NANOSLEEP.SYNCS 0x989680 ;  /* 0x009896800000995d */ /* 0x004fea0003900000 */
[----:B------:R-:W2:Y:S02]  /*b630*/  @!P1 SYNCS.PHASECHK.TRANS64 P1, [R4+URZ], R3 ;  /* 0x00000003040095a7 */ /* 0x000ea4000802007f */
[----:B--2---:R-:W-:Y:S05]  /*b640*/  @!P1 BRA `(.L_x_22) ;  /* 0xfffffffc00ec9947 */ /* 0x004fea000383ffff */
[----:B------:R-:W-:Y:S05]  /*b650*/  BRA `(.L_x_21) ;  /* 0xffffff5c00f07947 */ /* 0x000fea000383ffff */
.L_x_291:
[----:B------:R-:W-:Y:S01]  /*b660*/  BSSY B1, `(.L_x_311) ;  /* 0x0000006000017945 */ /* 0x000fe20003800000 */
[----:B------:R-:W-:-:S07]  /*b670*/  IMAD.MOV.U32 R15, RZ, RZ, -0x1 ;  /* 0xffffffffff0f7424 */ /* 0x000fce00078e00ff */
[----:B------:R-:W-:Y:S05]  /*b680*/  WARPSYNC.COLLECTIVE R15, `(.L_x_312) ;  /* 0x000000000f0c7348 */ /* 0x000fea0003c00000 */
[----:B------:R-:W-:Y:S02]  /*b690*/  ELECT P6, UR62, PT ;  /* 0x00000000003e782f */ /* 0x000fe400038c0000 */
[----:B------:R-:W-:Y:S01]  /*b6a0*/  MOV R14, UR62 ;  /* 0x0000003e000e7c02 */ /* 0x000fe20008000f00 */
[----:B------:R-:W-:Y:S10]  /*b6b0*/  ENDCOLLECTIVE ;  /* 0x000000000000791b */ /* 0x000ff40003800000 */
.L_x_312:
[----:B------:R-:W-:Y:S05]  /*b6c0*/  BSYNC B1 ;  /* 0x0000000000017941 */ /* 0x000fea0003800000 */
.L_x_311:
[----:B------:R-:W-:Y:S05]  /*b6d0*/  BRA `(.L_x_313) ;  /* 0xfffffff000447947 */ /* 0x000fea000383ffff */
.L_x_294:
[----:B0-----:R0:W1:Y:S02]  /*b6e0*/  SYNCS.PHASECHK.TRANS64.TRYWAIT P1, [R12+URZ+0x20], R7 ;  /* 0x000020070c0075a7 */ /* 0x001064000802017f */
[----:B-1----:R-:W-:Y:S05]  /*b6f0*/  @!P1 NANOSLEEP.SYNCS 0x989680 ;  /* 0x009896800000995d */ /* 0x002fea0003900000 */
[----:B------:R-:W1:Y:S02]  /*b700*/  @!P1 SYNCS.PHASECHK.TRANS64 P1, [R12+URZ+0x20], R7 ;  /* 0x000020070c0095a7 */ /* 0x000e64000802007f */
[----:B-1----:R-:W-:Y:S05]  /*b710*/  @!P1 BRA `(.L_x_294) ;  /* 0xfffffffc00f09947 */ /* 0x002fea000383ffff */
[----:B------:R-:W-:Y:S05]  /*b720*/  BRA `(.L_x_314) ;  /* 0xfffffff000787947 */ /* 0x000fea000383ffff */
.L_x_303:
[----:B------:R-:W-:Y:S01]  /*b730*/  BSSY B0, `(.L_x_315) ;  /* 0x0000006000007945 */ /* 0x000fe20003800000 */
[----:B------:R-:W-:-:S07]  /*b740*/  IMAD.MOV.U32 R15, RZ, RZ, -0x1 ;  /* 0xffffffffff0f7424 */ /* 0x000fce00078e00ff */
[----:B------:R-:W-:Y:S05]  /*b750*/  WARPSYNC.COLLECTIVE R15, `(.L_x_316) ;  /* 0x000000000f0c7348 */ /* 0x000fea0003c00000 */
[----:B------:R-:W-:Y:S02]  /*b760*/  ELECT P6, UR62, PT ;  /* 0x00000000003e782f */ /* 0x000fe400038c0000 */
[----:B------:R-:W-:Y:S01]  /*b770*/  MOV R14, UR62 ;  /* 0x0000003e000e7c02 */ /* 0x000fe20008000f00 */
[----:B------:R-:W-:Y:S10]  /*b780*/  ENDCOLLECTIVE ;  /* 0x000000000000791b */ /* 0x000ff40003800000 */
.L_x_316:
[----:B------:R-:W-:Y:S05]  /*b790*/  BSYNC B0 ;  /* 0x0000000000007941 */ /* 0x000fea0003800000 */
.L_x_315:
[----:B------:R-:W-:Y:S05]  /*b7a0*/  BRA `(.L_x_317) ;  /* 0xfffffff800cc7947 */ /* 0x000fea000383ffff */
.L_x_307:
[----:B0-----:R0:W1:Y:S02]  /*b7b0*/  SYNCS.PHASECHK.TRANS64.TRYWAIT P0, [R7+URZ], R4 ;  /* 0x00000004070075a7 */ /* 0x001064000800017f */
[----:B-1----:R-:W-:Y:S05]  /*b7c0*/  @!P0 NANOSLEEP.SYNCS 0x989680 ;  /* 0x009896800000895d */ /* 0x002fea0003900000 */
[----:B------:R-:W1:Y:S02]  /*b7d0*/  @!P0 SYNCS.PHASECHK.TRANS64 P0, [R7+URZ], R4 ;  /* 0x00000004070085a7 */ /* 0x000e64000800007f */
[----:B-1----:R-:W-:Y:S05]  /*b7e0*/  @!P0 BRA `(.L_x_307) ;  /* 0xfffffffc00f08947 */ /* 0x002fea000383ffff */
[----:B------:R-:W-:Y:S05]  /*b7f0*/  BRA `(.L_x_318) ;  /* 0xfffffffc000c7947 */ /* 0x000fea000383ffff */
.L_x_308:
[----:B0-----:R0:W1:Y:S02]  /*b800*/  SYNCS.PHASECHK.TRANS64.TRYWAIT P0, [R6+URZ], R3 ;  /* 0x00000003060075a7 */ /* 0x001064000800017f */
[----:B-1----:R-:W-:Y:S05]  /*b810*/  @!P0 NANOSLEEP.SYNCS 0x989680 ;  /* 0x009896800000895d */ /* 0x002fea0003900000 */
[----:B------:R-:W1:Y:S02]  /*b820*/  @!P0 SYNCS.PHASECHK.TRANS64 P0, [R6+URZ], R3 ;  /* 0x00000003060085a7 */ /* 0x000e64000800007f */
[----:B-1----:R-:W-:Y:S05]  /*b830*/  @!P0 BRA `(.L_x_308) ;  /* 0xfffffffc00f08947 */ /* 0x002fea000383ffff */
[----:B------:R-:W-:Y:S05]  /*b840*/  BRA `(.L_x_319) ;  /* 0xfffffffc001c7947 */ /* 0x000fea000383ffff */
.L_x_309:
[----:B-1----:R1:W2:Y:S02]  /*b850*/  SYNCS.PHASECHK.TRANS64.TRYWAIT P0, [R7+URZ], R4 ;  /* 0x00000004070075a7 */ /* 0x0022a4000800017f */
[----:B--2---:R-:W-:Y:S05]  /*b860*/  @!P0 NANOSLEEP.SYNCS 0x989680 ;  /* 0x009896800000895d */ /* 0x004fea0003900000 */
[----:B------:R-:W2:Y:S02]  /*b870*/  @!P0 SYNCS.PHASECHK.TRANS64 P0, [R7+URZ], R4 ;  /* 0x00000004070085a7 */ /* 0x000ea4000800007f */
[----:B--2---:R-:W-:Y:S05]  /*b880*/  @!P0 BRA `(.L_x_309) ;  /* 0xfffffffc00f08947 */ /* 0x004fea000383ffff */
[----:B------:R-:W-:Y:S05]  /*b890*/  BRA `(.L_x_320) ;  /* 0xfffffffc00247947 */ /* 0x000fea000383ffff */
.L_x_321:
[----:B------:R-:W-:-:S00]  /*b8a0*/  BRA `(.L_x_321) ;  /* 0xfffffffc00fc7947 */ /* 0x000fc0000383ffff */
[----:B------:R-:W-:-:S00]  /*b8b0*/  NOP ;  /* 0x0000000000007918 */ /* 0x000fc00000000000 */
        /* <DEDUP_REMOVED lines=12> */
.L_x_322:


//--------------------- .nv.global.init           --------------------------
	.section	.nv.global.init,"aw",@progbits
.nv.global.init:
	.type		$str$22,@object
	.size		$str$22,($str$23 - $str$22)
$str$22:
        /*0000*/ 	.byte	0x6b, 0x5f, 0x74, 0x69, 0x6c, 0x65, 0x5f, 0x63, 0x6f, 0x75, 0x6e, 0x74, 0x20, 0x3e, 0x3d, 0x20
        /*0010*/ 	.byte	0x31, 0x00
	.type		$str$23,@object
	.size		$str$23,(__unnamed_1 - $str$23)
$str$23:
        /*0012*/ 	.byte	0x2f, 0x74, 0x6d, 0x70, 0x2f, 0x63, 0x75, 0x74, 0x6c, 0x61, 0x73, 0x73, 0x5f, 0x73, 0x77, 0x65
        /*0022*/ 	.byte	0x65, 0x70, 0x5f, 0x73, 0x72, 0x63, 0x2f, 0x69, 0x6e, 0x63, 0x6c, 0x75, 0x64, 0x65, 0x2f, 0x63
        /*0032*/ 	.byte	0x75, 0x74, 0x6c, 0x61, 0x73, 0x73, 0x2f, 0x67, 0x65, 0x6d, 0x6d, 0x2f, 0x63, 0x6f, 0x6c, 0x6c
        /*0042*/ 	.byte	0x65, 0x63, 0x74, 0x69, 0x76, 0x65, 0x2f, 0x73, 0x6d, 0x39, 0x30, 0x5f, 0x6d, 0x6d, 0x61, 0x5f
        /*0052*/ 	.byte	0x74, 0x6d, 0x61, 0x5f, 0x67, 0x6d, 0x6d, 0x61, 0x5f, 0x73, 0x73, 0x5f, 0x77, 0x61, 0x72, 0x70
        /*0062*/ 	.byte	0x73, 0x70, 0x65, 0x63, 0x69, 0x61, 0x6c, 0x69, 0x7a, 0x65, 0x64, 0x2e, 0x68, 0x70, 0x70, 0x00
	.type		__unnamed_1,@object
	.size		__unnamed_1,(.L_0 - __unnamed_1)
__unnamed_1:
        /*0072*/ 	.byte	0x76, 0x6f, 0x69, 0x64, 0x20, 0x63, 0x75, 0x74, 0x6c, 0x61, 0x73, 0x73, 0x3a, 0x3a, 0x67, 0x65
        /* <DEDUP_REMOVED lines=180> */
        /*0bc2*/ 	.byte	0x74, 0x69, 0x74, 0x79, 0x5d, 0x00
.L_0:


//--------------------- .nv.shared._ZN7cutlass13device_kernelINS_4gemm6kernel13GemmUniversalIN4cute5tupleIJiiiiEEENS1_10collective13CollectiveMmaINS1_34MainloopSm90TmaGmmaWarpSpecializedILi4ENS5_IJNS4_1CILi1EEESB_SB_EEENS1_35KernelTmaWarpSpecializedCooperativeEEENS5_IJNSA_ILi128EEENSA_ILi256EEENSA_ILi64EEEEEENS_10bfloat16_tENS5_IJlSB_lEEESJ_SK_NS4_8TiledMMAINS4_8MMA_AtomIJNS4_4SM904GMMA28MMA_64x256x16_F32BF16BF16_SSILNSO_5MajorE0ELSQ_0ELNSO_7ScaleInE1ELSR_1EEEEEENS4_6LayoutINS5_IJNSA_ILi2EEESB_SB_EEENS5_IJSB_NSA_ILi0EEESX_EEEEENS5_IJNS4_10UnderscoreES10_S10_EEEEENS4_13SM90_TMA_LOADENS4_14ComposedLayoutINS4_7SwizzleILi3ELi4ELi3EEENS4_18smem_ptr_flag_bitsILi16EEENSU_INS5_IJNSA_ILi8EEESH_EEENS5_IJSH_SB_EEEEEEEvNS4_8identityES13_S1D_vS1E_EENS_8epilogue10collective6detail29Sm90TmaWarpSpecializedAdapterINS1H_15DefaultEpilogueISJ_SK_SK_NS1G_6thread17LinearCombinationISJ_Li1EffLNS1L_9ScaleType4KindE0ELNS_15FloatRoundStyleE2ESJ_EENS1_15EpilogueDefaultEEEEEvvEEEEvNT_6ParamsE --------------------------
	.section	.nv.shared._ZN7cutlass13device_kernelINS_4gemm6kernel13GemmUniversalIN4cute5tupleIJiiiiEEENS1_10collective13CollectiveMmaINS1_34MainloopSm90TmaGmmaWarpSpecializedILi4ENS5_IJNS4_1CILi1EEESB_SB_EEENS1_35KernelTmaWarpSpecializedCooperativeEEENS5_IJNSA_ILi128EEENSA_ILi256EEENSA_ILi64EEEEEENS_10bfloat16_tENS5_IJlSB_lEEESJ_SK_NS4_8TiledMMAINS4_8MMA_AtomIJNS4_4SM904GMMA28MMA_64x256x16_F32BF16BF16_SSILNSO_5MajorE0ELSQ_0ELNSO_7ScaleInE1ELSR_1EEEEEENS4_6LayoutINS5_IJNSA_ILi2EEESB_SB_EEENS5_IJSB_NSA_ILi0EEESX_EEEEENS5_IJNS4_10UnderscoreES10_S10_EEEEENS4_13SM90_TMA_LOADENS4_14ComposedLayoutINS4_7SwizzleILi3ELi4ELi3EEENS4_18smem_ptr_flag_bitsILi16EEENSU_INS5_IJNSA_ILi8EEESH_EEENS5_IJSH_SB_EEEEEEEvNS4_8identityES13_S1D_vS1E_EENS_8epilogue10collective6detail29Sm90TmaWarpSpecializedAdapterINS1H_15DefaultEpilogueISJ_SK_SK_NS1G_6thread17LinearCombinationISJ_Li1EffLNS1L_9ScaleType4KindE0ELNS_15FloatRoundStyleE2ESJ_EENS1_15EpilogueDefaultEEEEEvvEEEEvNT_6ParamsE,"aw",@nobits
	.sectionflags	@""
	.align	16
	.zero		1024


//--------------------- .nv.shared.reserved.0     --------------------------
	.section	.nv.shared.reserved.0,"aw",@nobits
	.weak		__nv_reservedSMEM_offset_0_alias
	.size		__nv_reservedSMEM_offset_0_alias, 0, 0
	.other		__nv_reservedSMEM_offset_0_alias,@"STO_CUDA_RESERVED_SHARED STV_DEFAULT"
__nv_reservedSMEM_offset_0_alias:
	.zero		0


//--------------------- .nv.global                --------------------------
	.section	.nv.global,"aw",@nobits
.nv.global:
	.type		_ZN39_INTERNAL_e8b2299c_4_k_cu_5b453ea0_25284cute1_E,@object
	.size		_ZN39_INTERNAL_e8b2299c_4_k_cu_5b453ea0_25284cute1_E,(_ZN39_INTERNAL_e8b2299c_4_k_cu_5b453ea0_25284cuda3std3__45__cpo6cbeginE - _ZN39_INTERNAL_e8b2299c_4_k_cu_5b453ea0_25284cute1_E)
_ZN39_INTERNAL_e8b2299c_4_k_cu_5b453ea0_25284cute1_E:
	.zero		1
	.type		_ZN39_INTERNAL_e8b2299c_4_k_cu_5b453ea0_25284cuda3std3__45__cpo6cbeginE,@object
	.size		_ZN39_INTERNAL_e8b2299c_4_k_cu_5b453ea0_25284cuda3std3__45__cpo6cbeginE,(_ZN39_INTERNAL_e8b2299c_4_k_cu_5b453ea0_25284cuda3std3__48in_placeE - _ZN39_INTERNAL_e8b2299c_4_k_cu_5b453ea0_25284cuda3std3__45__cpo6cbeginE)
_ZN39_INTERNAL_e8b2299c_4_k_cu_5b453ea0_25284cuda3std3__45__cpo6cbeginE:
	.zero		1
	.type		_ZN39_INTERNAL_e8b2299c_4_k_cu_5b453ea0_25284cuda3std3__48in_placeE,@object
	.size		_ZN39_INTERNAL_e8b2299c_4_k_cu_5b453ea0_25284cuda3std3__48in_placeE,(_ZN39_INTERNAL_e8b2299c_4_k_cu_5b453ea0_25284cuda3std6ranges3__45__cpo9iter_moveE - _ZN39_INTERNAL_e8b2299c_4_k_cu_5b453ea0_25284cuda3std3__48in_placeE)
_ZN39_INTERNAL_e8b2299c_4_k_cu_5b453ea0_25284cuda3std3__48in_placeE:
	.zero		1
	.type		_ZN39_INTERNAL_e8b2299c_4_k_cu_5b453ea0_25284cuda3std6ranges3__45__cpo9iter_moveE,@object
	.size		_ZN39_INTERNAL_e8b2299c_4_k_cu_5b453ea0_25284cuda3std6ranges3__45__cpo9iter_moveE,(_ZN39_INTERNAL_e8b2299c_4_k_cu_5b453ea0_25284cuda3std3__45__cpo5beginE - _ZN39_INTERNAL_e8b2299c_4_k_cu_5b453ea0_25284cuda3std6ranges3__45__cpo9iter_moveE)
_ZN39_INTERNAL_e8b2299c_4_k_cu_5b453ea0_25284cuda3std6ranges3__45__cpo9iter_moveE:
	.zero		1
	.type		_ZN39_INTERNAL_e8b2299c_4_k_cu_5b453ea0_25284cuda3std3__45__cpo5beginE,@object
	.size		_ZN39_INTERNAL_e8b2299c_4_k_cu_5b453ea0_25284cuda3std3__45__cpo5beginE,(_ZN39_INTERNAL_e8b2299c_4_k_cu_5b453ea0_25284cuda3std3__441_GLOBAL__N__e8b2299c_4_k_cu_5b453ea0_25286ignoreE - _ZN39_INTERNAL_e8b2299c_4_k_cu_5b453ea0_25284cuda3std3__45__cpo5beginE)
_ZN39_INTERNAL_e8b2299c_4_k_cu_5b453ea0_25284cuda3std3__45__cpo5beginE:
	.zero		1
	.type		_ZN39_INTERNAL_e8b2299c_4_k_cu_5b453ea0_25284cuda3std3__441_GLOBAL__N__e8b2299c_4_k_cu_5b453ea0_25286ignoreE,@object
	.size		_ZN39_INTERNAL_e8b2299c_4_k_cu_5b453ea0_25284cuda3std3__441_GLOBAL__N__e8b2299c_4_k_cu_5b453ea0_25286ignoreE,(_ZN39_INTERNAL_e8b2299c_4_k_cu_5b453ea0_25284cute7productE - _ZN39_INTERNAL_e8b2299c_4_k_cu_5b453ea0_25284cuda3std3__441_GLOBAL__N__e8b2299c_4_k_cu_5b453ea0_25286ignoreE)
_ZN39_INTERNAL_e8b2299c_4_k_cu_5b453ea0_25284cuda3std3__441_GLOBAL__N__e8b2299c_4_k_cu_5b453ea0_25286ignoreE:
	.zero		1
	.type		_ZN39_INTERNAL_e8b2299c_4_k_cu_5b453ea0_25284cute7productE,@object
	.size		_ZN39_INTERNAL_e8b2299c_4_k_cu_5b453ea0_25284cute7productE,(_ZN39_INTERNAL_e8b2299c_4_k_cu_5b453ea0_25284cuda3std3__45__cpo3endE - _ZN39_INTERNAL_e8b2299c_4_k_cu_5b453ea0_25284cute7productE)
_ZN39_INTERNAL_e8b2299c_4_k_cu_5b453ea0_25284cute7productE:
	.zero		1
	.type		_ZN39_INTERNAL_e8b2299c_4_k_cu_5b453ea0_25284cuda3std3__45__cpo3endE,@object
	.size		_ZN39_INTERNAL_e8b2299c_4_k_cu_5b453ea0_25284cuda3std3__45__cpo3endE,(_ZN39_INTERNAL_e8b2299c_4_k_cu_5b453ea0_25284cuda3std3__419piecewise_constructE - _ZN39_INTERNAL_e8b2299c_4_k_cu_5b453ea0_25284cuda3std3__45__cpo3endE)
_ZN39_INTERNAL_e8b2299c_4_k_cu_5b453ea0_25284cuda3std3__45__cpo3endE:
	.zero		1
	.type		_ZN39_INTERNAL_e8b2299c_4_k_cu_5b453ea0_25284cuda3std3__419piecewise_constructE,@object
	.size		_ZN39_INTERNAL_e8b2299c_4_k_cu_5b453ea0_25284cuda3std3__419piecewise_constructE,(_ZN39_INTERNAL_e8b2299c_4_k_cu_5b453ea0_25284cuda3std3__45__cpo4cendE - _ZN39_INTERNAL_e8b2299c_4_k_cu_5b453ea0_25284cuda3std3__419piecewise_constructE)
_ZN39_INTERNAL_e8b2299c_4_k_cu_5b453ea0_25284cuda3std3__419piecewise_constructE:
	.zero		1
	.type		_ZN39_INTERNAL_e8b2299c_4_k_cu_5b453ea0_25284cuda3std3__45__cpo4cendE,@object
	.size		_ZN39_INTERNAL_e8b2299c_4_k_cu_5b453ea0_25284cuda3std3__45__cpo4cendE,(_ZN39_INTERNAL_e8b2299c_4_k_cu_5b453ea0_25284cuda3std6ranges3__45__cpo4swapE - _ZN39_INTERNAL_e8b2299c_4_k_cu_5b453ea0_25284cuda3std3__45__cpo4cendE)
_ZN39_INTERNAL_e8b2299c_4_k_cu_5b453ea0_25284cuda3std3__45__cpo4cendE:
	.zero		1
	.type		_ZN39_INTERNAL_e8b2299c_4_k_cu_5b453ea0_25284cuda3std6ranges3__45__cpo4swapE,@object
	.size		_ZN39_INTERNAL_e8b2299c_4_k_cu_5b453ea0_25284cuda3std6ranges3__45__cpo4swapE,(.L_8 - _ZN39_INTERNAL_e8b2299c_4_k_cu_5b453ea0_25284cuda3std6ranges3__45__cpo4swapE)
_ZN39_INTERNAL_e8b2299c_4_k_cu_5b453ea0_25284cuda3std6ranges3__45__cpo4swapE:
	.zero		1
.L_8:


//--------------------- .nv.constant0._ZN7cutlass13device_kernelINS_4gemm6kernel13GemmUniversalIN4cute5tupleIJiiiiEEENS1_10collective13CollectiveMmaINS1_34MainloopSm90TmaGmmaWarpSpecializedILi4ENS5_IJNS4_1CILi1EEESB_SB_EEENS1_35KernelTmaWarpSpecializedCooperativeEEENS5_IJNSA_ILi128EEENSA_ILi256EEENSA_ILi64EEEEEENS_10bfloat16_tENS5_IJlSB_lEEESJ_SK_NS4_8TiledMMAINS4_8MMA_AtomIJNS4_4SM904GMMA28MMA_64x256x16_F32BF16BF16_SSILNSO_5MajorE0ELSQ_0ELNSO_7ScaleInE1ELSR_1EEEEEENS4_6LayoutINS5_IJNSA_ILi2EEESB_SB_EEENS5_IJSB_NSA_ILi0EEESX_EEEEENS5_IJNS4_10UnderscoreES10_S10_EEEEENS4_13SM90_TMA_LOADENS4_14ComposedLayoutINS4_7SwizzleILi3ELi4ELi3EEENS4_18smem_ptr_flag_bitsILi16EEENSU_INS5_IJNSA_ILi8EEESH_EEENS5_IJSH_SB_EEEEEEEvNS4_8identityES13_S1D_vS1E_EENS_8epilogue10collective6detail29Sm90TmaWarpSpecializedAdapterINS1H_15DefaultEpilogueISJ_SK_SK_NS1G_6thread17LinearCombinationISJ_Li1EffLNS1L_9ScaleType4KindE0ELNS_15FloatRoundStyleE2ESJ_EENS1_15EpilogueDefaultEEEEEvvEEEEvNT_6ParamsE --------------------------
	.section	.nv.constant0._ZN7cutlass13device_kernelINS_4gemm6kernel13GemmUniversalIN4cute5tupleIJiiiiEEENS1_10collective13CollectiveMmaINS1_34MainloopSm90TmaGmmaWarpSpecializedILi4ENS5_IJNS4_1CILi1EEESB_SB_EEENS1_35KernelTmaWarpSpecializedCooperativeEEENS5_IJNSA_ILi128EEENSA_ILi256EEENSA_ILi64EEEEEENS_10bfloat16_tENS5_IJlSB_lEEESJ_SK_NS4_8TiledMMAINS4_8MMA_AtomIJNS4_4SM904GMMA28MMA_64x256x16_F32BF16BF16_SSILNSO_5MajorE0ELSQ_0ELNSO_7ScaleInE1ELSR_1EEEEEENS4_6LayoutINS5_IJNSA_ILi2EEESB_SB_EEENS5_IJSB_NSA_ILi0EEESX_EEEEENS5_IJNS4_10UnderscoreES10_S10_EEEEENS4_13SM90_TMA_LOADENS4_14ComposedLayoutINS4_7SwizzleILi3ELi4ELi3EEENS4_18smem_ptr_flag_bitsILi16EEENSU_INS5_IJNSA_ILi8EEESH_EEENS5_IJSH_SB_EEEEEEEvNS4_8identityES13_S1D_vS1E_EENS_8epilogue10collective6detail29Sm90TmaWarpSpecializedAdapterINS1H_15DefaultEpilogueISJ_SK_SK_NS1G_6thread17LinearCombinationISJ_Li1EffLNS1L_9ScaleType4KindE0ELNS_15FloatRoundStyleE2ESJ_EENS1_15EpilogueDefaultEEEEEvvEEEEvNT_6ParamsE,"a",@progbits
	.sectionflags	@""
	.align	4
.nv.constant0._ZN7cutlass13device_kernelINS_4gemm6kernel13GemmUniversalIN4cute5tupleIJiiiiEEENS1_10collective13CollectiveMmaINS1_34MainloopSm90TmaGmmaWarpSpecializedILi4ENS5_IJNS4_1CILi1EEESB_SB_EEENS1_35KernelTmaWarpSpecializedCooperativeEEENS5_IJNSA_ILi128EEENSA_ILi256EEENSA_ILi64EEEEEENS_10bfloat16_tENS5_IJlSB_lEEESJ_SK_NS4_8TiledMMAINS4_8MMA_AtomIJNS4_4SM904GMMA28MMA_64x256x16_F32BF16BF16_SSILNSO_5MajorE0ELSQ_0ELNSO_7ScaleInE1ELSR_1EEEEEENS4_6LayoutINS5_IJNSA_ILi2EEESB_SB_EEENS5_IJSB_NSA_ILi0EEESX_EEEEENS5_IJNS4_10UnderscoreES10_S10_EEEEENS4_13SM90_TMA_LOADENS4_14ComposedLayoutINS4_7SwizzleILi3ELi4ELi3EEENS4_18smem_ptr_flag_bitsILi16EEENSU_INS5_IJNSA_ILi8EEESH_EEENS5_IJSH_SB_EEEEEEEvNS4_8identityES13_S1D_vS1E_EENS_8epilogue10collective6detail29Sm90TmaWarpSpecializedAdapterINS1H_15DefaultEpilogueISJ_SK_SK_NS1G_6thread17LinearCombinationISJ_Li1EffLNS1L_9ScaleType4KindE0ELNS_15FloatRoundStyleE2ESJ_EENS1_15EpilogueDefaultEEEEEvvEEEEvNT_6ParamsE:
	.zero		1664


//--------------------- SYMBOLS --------------------------

	.type		.nv.reservedSmem.offset0,@object
	.size		.nv.reservedSmem.offset0,0x4
	.type		__assertfail,@function
